//
// Generated by NVIDIA NVVM Compiler
//
// Compiler Build ID: CL-36424714
// Cuda compilation tools, release 13.0, V13.0.88
// Based on NVVM 20.0.0
//

.version 9.0
.target sm_100
.address_size 64

	// .globl	fwd_patch
.extern .func __assertfail
(
	.param .b64 __assertfail_param_0,
	.param .b64 __assertfail_param_1,
	.param .b32 __assertfail_param_2,
	.param .b64 __assertfail_param_3,
	.param .b64 __assertfail_param_4
)
;
.global .align 1 .b8 __unnamed_1[154] = {118, 111, 105, 100, 32, 95, 108, 111, 111, 112, 95, 111, 118, 101, 114, 95, 112, 97, 116, 99, 104, 101, 115, 40, 118, 111, 105, 100, 32, 40, 42, 41, 40, 102, 108, 111, 97, 116, 50, 32, 42, 44, 32, 102, 108, 111, 97, 116, 50, 32, 42, 44, 32, 105, 110, 116, 44, 32, 105, 110, 116, 44, 32, 105, 110, 116, 44, 32, 102, 108, 111, 97, 116, 44, 32, 102, 108, 111, 97, 116, 41, 44, 32, 102, 108, 111, 97, 116, 50, 32, 42, 44, 32, 102, 108, 111, 97, 116, 50, 32, 42, 44, 32, 99, 111, 110, 115, 116, 32, 102, 108, 111, 97, 116, 50, 32, 42, 44, 32, 105, 110, 116, 44, 32, 105, 110, 116, 44, 32, 105, 110, 116, 44, 32, 105, 110, 116, 44, 32, 105, 110, 116, 44, 32, 105, 110, 116, 44, 32, 105, 110, 116, 41};
.global .align 1 .b8 $str[6] = {102, 97, 108, 115, 101};
.global .align 1 .b8 $str$1[27] = {47, 116, 109, 112, 47, 115, 97, 115, 115, 95, 99, 117, 95, 122, 121, 103, 52, 53, 100, 109, 49, 47, 107, 46, 99, 117};
.global .align 1 .b8 $str$2[57] = {49, 46, 48, 102, 32, 62, 61, 32, 115, 120, 102, 32, 38, 38, 32, 115, 120, 102, 32, 62, 61, 32, 48, 46, 48, 102, 32, 38, 38, 32, 49, 46, 48, 102, 32, 62, 61, 32, 115, 121, 102, 32, 38, 38, 32, 115, 121, 102, 32, 62, 61, 32, 48, 46, 48, 102};

.visible .entry fwd_patch(
	.param .u64 .ptr .align 1 fwd_patch_param_0,
	.param .u64 .ptr .align 1 fwd_patch_param_1,
	.param .u64 .ptr .align 1 fwd_patch_param_2,
	.param .u32 fwd_patch_param_3,
	.param .u32 fwd_patch_param_4,
	.param .u32 fwd_patch_param_5,
	.param .u32 fwd_patch_param_6,
	.param .u32 fwd_patch_param_7,
	.param .u32 fwd_patch_param_8,
	.param .u32 fwd_patch_param_9
)
{
	.reg .pred 	%p<47>;
	.reg .b32 	%r<60>;
	.reg .b32 	%f<55>;
	.reg .b64 	%rd<35>;

	ld.param.u64 	%rd4, [fwd_patch_param_0];
	ld.param.u64 	%rd5, [fwd_patch_param_1];
	ld.param.u64 	%rd6, [fwd_patch_param_2];
	ld.param.u32 	%r30, [fwd_patch_param_3];
	ld.param.u32 	%r32, [fwd_patch_param_5];
	ld.param.u32 	%r33, [fwd_patch_param_6];
	ld.param.u32 	%r34, [fwd_patch_param_7];
	ld.param.u32 	%r35, [fwd_patch_param_8];
	ld.param.u32 	%r36, [fwd_patch_param_9];
	cvta.to.global.u64 	%rd1, %rd6;
	sub.s32 	%r37, %r36, %r35;
	shr.u32 	%r38, %r37, 31;
	add.s32 	%r39, %r37, %r38;
	shr.s32 	%r1, %r39, 1;
	mov.u32 	%r52, %ctaid.y;
	setp.ge.s32 	%p1, %r52, %r30;
	@%p1 bra 	$L__BB0_26;
	ld.param.u32 	%r50, [fwd_patch_param_4];
	mov.u32 	%r3, %ctaid.x;
	cvt.rn.f32.s32 	%f1, %r32;
	cvt.rn.f32.s32 	%f2, %r35;
	cvt.rn.f32.s32 	%f3, %r50;
	setp.gt.s32 	%p2, %r34, 0;
	mov.u32 	%r4, %ctaid.z;
	mov.u32 	%r5, %tid.x;
	mov.u32 	%r6, %nctaid.x;
	mov.u32 	%r7, %nctaid.y;
	@%p2 bra 	$L__BB0_2;
	bra.uni 	$L__BB0_18;
$L__BB0_2:
	mov.u32 	%r8, %ntid.x;
	add.s32 	%r9, %r5, %r1;
	cvta.to.global.u64 	%rd2, %rd4;
	cvta.to.global.u64 	%rd3, %rd5;
	mov.u32 	%r10, %nctaid.z;
	mul.wide.s32 	%rd31, %r32, 8;
	mov.u64 	%rd23, $str$2;
	mov.u64 	%rd25, $str$1;
	mov.u64 	%rd27, __unnamed_1;
$L__BB0_3:
	setp.lt.s32 	%p22, %r3, %r33;
	@%p22 bra 	$L__BB0_5;
$L__BB0_4:
	mov.u32 	%r49, %nctaid.y;
	add.s32 	%r52, %r52, %r49;
	setp.lt.s32 	%p46, %r52, %r30;
	@%p46 bra 	$L__BB0_3;
	bra.uni 	$L__BB0_26;
$L__BB0_5:
	ld.param.u32 	%r51, [fwd_patch_param_4];
	mul.lo.s32 	%r41, %r52, %r51;
	cvt.rn.f32.s32 	%f4, %r41;
	mov.u32 	%r53, %r3;
$L__BB0_6:
	mad.lo.s32 	%r42, %r52, %r33, %r53;
	mul.wide.s32 	%rd15, %r42, 8;
	add.s64 	%rd16, %rd1, %rd15;
	ld.global.v2.f32 	{%f5, %f6}, [%rd16];
	cvt.rmi.f32.f32 	%f7, %f6;
	cvt.rmi.f32.f32 	%f8, %f5;
	setp.geu.f32 	%p23, %f7, 0f00000000;
	add.f32 	%f22, %f7, %f2;
	setp.ltu.f32 	%p24, %f22, %f1;
	and.pred  	%p25, %p23, %p24;
	setp.geu.f32 	%p26, %f8, 0f00000000;
	add.f32 	%f23, %f8, %f2;
	setp.ltu.f32 	%p27, %f23, %f3;
	and.pred  	%p28, %p26, %p27;
	and.pred  	%p30, %p25, %p28;
	not.pred 	%p31, %p30;
	@%p31 bra 	$L__BB0_21;
	sub.f32 	%f9, %f6, %f7;
	sub.f32 	%f10, %f5, %f8;
	setp.le.f32 	%p32, %f9, 0f3F800000;
	setp.ge.f32 	%p33, %f9, 0f00000000;
	and.pred  	%p34, %p32, %p33;
	setp.le.f32 	%p35, %f10, 0f3F800000;
	setp.ge.f32 	%p36, %f10, 0f00000000;
	and.pred  	%p37, %p35, %p36;
	and.pred  	%p39, %p34, %p37;
	@%p39 bra 	$L__BB0_9;
	cvta.global.u64 	%rd24, %rd23;
	cvta.global.u64 	%rd26, %rd25;
	cvta.global.u64 	%rd28, %rd27;
	{ // callseq 2, 0
	.param .b64 param0;
	st.param.b64 	[param0], %rd24;
	.param .b64 param1;
	st.param.b64 	[param1], %rd26;
	.param .b32 param2;
	st.param.b32 	[param2], 76;
	.param .b64 param3;
	st.param.b64 	[param3], %rd28;
	.param .b64 param4;
	st.param.b64 	[param4], 1;
	call.uni 
	__assertfail, 
	(
	param0, 
	param1, 
	param2, 
	param3, 
	param4
	);
	} // callseq 2
$L__BB0_9:
	mov.f32 	%f24, 0f3F800000;
	sub.f32 	%f12, %f24, %f9;
	sub.f32 	%f13, %f24, %f10;
	mov.b32 	%r54, 0;
	bra.uni 	$L__BB0_16;
$L__BB0_10:
	cvt.rn.f32.s32 	%f28, %r57;
	add.f32 	%f29, %f7, %f28;
	add.f32 	%f30, %f11, %f29;
	cvt.rzi.s32.f32 	%r47, %f30;
	mul.wide.s32 	%rd29, %r47, 8;
	add.s64 	%rd30, %rd2, %rd29;
	ld.global.v2.f32 	{%f31, %f32}, [%rd30];
	mul.f32 	%f33, %f12, %f31;
	ld.global.f32 	%f34, [%rd30+8];
	mul.f32 	%f35, %f9, %f34;
	mul.f32 	%f36, %f13, %f35;
	fma.rn.f32 	%f37, %f13, %f33, %f36;
	add.s64 	%rd32, %rd30, %rd31;
	ld.global.v2.f32 	{%f38, %f39}, [%rd32];
	mul.f32 	%f40, %f12, %f38;
	fma.rn.f32 	%f41, %f10, %f40, %f37;
	ld.global.f32 	%f42, [%rd32+8];
	mul.f32 	%f43, %f9, %f42;
	fma.rn.f32 	%f44, %f10, %f43, %f41;
	mul.wide.s32 	%rd33, %r56, 8;
	add.s64 	%rd34, %rd3, %rd33;
	mul.f32 	%f45, %f12, %f32;
	ld.global.f32 	%f46, [%rd30+12];
	mul.f32 	%f47, %f9, %f46;
	mul.f32 	%f48, %f13, %f47;
	fma.rn.f32 	%f49, %f13, %f45, %f48;
	mul.f32 	%f50, %f12, %f39;
	fma.rn.f32 	%f51, %f10, %f50, %f49;
	ld.global.f32 	%f52, [%rd32+12];
	mul.f32 	%f53, %f9, %f52;
	fma.rn.f32 	%f54, %f10, %f53, %f51;
	st.global.v2.f32 	[%rd34], {%f44, %f54};
	add.s32 	%r57, %r57, %r8;
	add.s32 	%r56, %r56, %r8;
	setp.lt.s32 	%p42, %r57, %r35;
	@%p42 bra 	$L__BB0_10;
$L__BB0_11:
	add.s32 	%r55, %r55, %r10;
	setp.lt.s32 	%p43, %r55, %r35;
	@%p43 bra 	$L__BB0_14;
$L__BB0_12:
	add.s32 	%r54, %r54, 1;
	setp.eq.s32 	%p44, %r54, %r34;
	@%p44 bra 	$L__BB0_13;
	bra.uni 	$L__BB0_16;
$L__BB0_13:
	mov.u32 	%r48, %nctaid.x;
	add.s32 	%r53, %r53, %r48;
	setp.lt.s32 	%p45, %r53, %r33;
	@%p45 bra 	$L__BB0_6;
	bra.uni 	$L__BB0_4;
$L__BB0_14:
	setp.lt.s32 	%p41, %r5, %r35;
	@%p41 bra 	$L__BB0_15;
	bra.uni 	$L__BB0_11;
$L__BB0_15:
	add.s32 	%r46, %r23, %r55;
	cvt.rn.f32.s32 	%f25, %r55;
	add.f32 	%f26, %f8, %f25;
	add.f32 	%f27, %f26, %f4;
	mul.f32 	%f11, %f27, %f1;
	mad.lo.s32 	%r56, %r46, %r36, %r9;
	mov.u32 	%r57, %r5;
	bra.uni 	$L__BB0_10;
$L__BB0_16:
	setp.lt.s32 	%p40, %r4, %r35;
	@%p40 bra 	$L__BB0_17;
	bra.uni 	$L__BB0_12;
$L__BB0_17:
	mad.lo.s32 	%r44, %r52, %r33, %r53;
	mad.lo.s32 	%r45, %r44, %r34, %r54;
	mad.lo.s32 	%r23, %r45, %r36, %r1;
	mov.u32 	%r55, %r4;
	bra.uni 	$L__BB0_14;
$L__BB0_18:
	setp.ge.s32 	%p3, %r3, %r33;
	@%p3 bra 	$L__BB0_25;
	mul.lo.s32 	%r26, %r52, %r33;
	mov.u32 	%r59, %r3;
$L__BB0_20:
	add.s32 	%r40, %r59, %r26;
	mul.wide.s32 	%rd7, %r40, 8;
	add.s64 	%rd8, %rd1, %rd7;
	ld.global.v2.f32 	{%f14, %f15}, [%rd8];
	cvt.rmi.f32.f32 	%f16, %f15;
	cvt.rmi.f32.f32 	%f17, %f14;
	setp.geu.f32 	%p4, %f16, 0f00000000;
	add.f32 	%f18, %f16, %f2;
	setp.ltu.f32 	%p5, %f18, %f1;
	and.pred  	%p6, %p4, %p5;
	setp.geu.f32 	%p7, %f17, 0f00000000;
	add.f32 	%f19, %f17, %f2;
	setp.ltu.f32 	%p8, %f19, %f3;
	and.pred  	%p9, %p7, %p8;
	and.pred  	%p11, %p6, %p9;
	@%p11 bra 	$L__BB0_22;
$L__BB0_21:
	mov.u64 	%rd17, $str;
	cvta.global.u64 	%rd18, %rd17;
	mov.u64 	%rd19, $str$1;
	cvta.global.u64 	%rd20, %rd19;
	mov.u64 	%rd21, __unnamed_1;
	cvta.global.u64 	%rd22, %rd21;
	{ // callseq 1, 0
	.param .b64 param0;
	st.param.b64 	[param0], %rd18;
	.param .b64 param1;
	st.param.b64 	[param1], %rd20;
	.param .b32 param2;
	st.param.b32 	[param2], 70;
	.param .b64 param3;
	st.param.b64 	[param3], %rd22;
	.param .b64 param4;
	st.param.b64 	[param4], 1;
	call.uni 
	__assertfail, 
	(
	param0, 
	param1, 
	param2, 
	param3, 
	param4
	);
	} // callseq 1
	bra.uni 	$L__BB0_26;
$L__BB0_22:
	sub.f32 	%f20, %f15, %f16;
	sub.f32 	%f21, %f14, %f17;
	setp.le.f32 	%p12, %f20, 0f3F800000;
	setp.ge.f32 	%p13, %f20, 0f00000000;
	and.pred  	%p14, %p12, %p13;
	setp.le.f32 	%p15, %f21, 0f3F800000;
	setp.ge.f32 	%p16, %f21, 0f00000000;
	and.pred  	%p17, %p15, %p16;
	and.pred  	%p19, %p14, %p17;
	@%p19 bra 	$L__BB0_24;
	mov.u64 	%rd9, $str$2;
	cvta.global.u64 	%rd10, %rd9;
	mov.u64 	%rd11, $str$1;
	cvta.global.u64 	%rd12, %rd11;
	mov.u64 	%rd13, __unnamed_1;
	cvta.global.u64 	%rd14, %rd13;
	{ // callseq 0, 0
	.param .b64 param0;
	st.param.b64 	[param0], %rd10;
	.param .b64 param1;
	st.param.b64 	[param1], %rd12;
	.param .b32 param2;
	st.param.b32 	[param2], 76;
	.param .b64 param3;
	st.param.b64 	[param3], %rd14;
	.param .b64 param4;
	st.param.b64 	[param4], 1;
	call.uni 
	__assertfail, 
	(
	param0, 
	param1, 
	param2, 
	param3, 
	param4
	);
	} // callseq 0
$L__BB0_24:
	add.s32 	%r59, %r59, %r6;
	setp.lt.s32 	%p20, %r59, %r33;
	@%p20 bra 	$L__BB0_20;
$L__BB0_25:
	add.s32 	%r52, %r52, %r7;
	setp.lt.s32 	%p21, %r52, %r30;
	@%p21 bra 	$L__BB0_18;
$L__BB0_26:
	ret;

}
	// .globl	adj_patch
.visible .entry adj_patch(
	.param .u64 .ptr .align 1 adj_patch_param_0,
	.param .u64 .ptr .align 1 adj_patch_param_1,
	.param .u64 .ptr .align 1 adj_patch_param_2,
	.param .u32 adj_patch_param_3,
	.param .u32 adj_patch_param_4,
	.param .u32 adj_patch_param_5,
	.param .u32 adj_patch_param_6,
	.param .u32 adj_patch_param_7,
	.param .u32 adj_patch_param_8,
	.param .u32 adj_patch_param_9
)
{
	.reg .pred 	%p<47>;
	.reg .b32 	%r<61>;
	.reg .b32 	%f<54>;
	.reg .b64 	%rd<37>;

	ld.param.u64 	%rd4, [adj_patch_param_0];
	ld.param.u64 	%rd5, [adj_patch_param_1];
	ld.param.u64 	%rd6, [adj_patch_param_2];
	ld.param.u32 	%r30, [adj_patch_param_3];
	ld.param.u32 	%r32, [adj_patch_param_5];
	ld.param.u32 	%r33, [adj_patch_param_6];
	ld.param.u32 	%r34, [adj_patch_param_7];
	ld.param.u32 	%r35, [adj_patch_param_8];
	ld.param.u32 	%r36, [adj_patch_param_9];
	cvta.to.global.u64 	%rd1, %rd6;
	sub.s32 	%r37, %r36, %r35;
	shr.u32 	%r38, %r37, 31;
	add.s32 	%r39, %r37, %r38;
	shr.s32 	%r1, %r39, 1;
	mov.u32 	%r53, %ctaid.y;
	setp.ge.s32 	%p1, %r53, %r30;
	@%p1 bra 	$L__BB1_26;
	ld.param.u32 	%r50, [adj_patch_param_4];
	mov.u32 	%r3, %ctaid.x;
	cvt.rn.f32.s32 	%f1, %r32;
	cvt.rn.f32.s32 	%f2, %r35;
	cvt.rn.f32.s32 	%f3, %r50;
	setp.gt.s32 	%p2, %r34, 0;
	mov.u32 	%r4, %ctaid.z;
	mov.u32 	%r5, %tid.x;
	mov.u32 	%r6, %nctaid.x;
	mov.u32 	%r7, %nctaid.y;
	@%p2 bra 	$L__BB1_2;
	bra.uni 	$L__BB1_18;
$L__BB1_2:
	mov.u32 	%r8, %ntid.x;
	add.s32 	%r9, %r5, %r1;
	cvta.to.global.u64 	%rd2, %rd5;
	cvta.to.global.u64 	%rd3, %rd4;
	mov.u32 	%r10, %nctaid.z;
	mul.wide.s32 	%rd34, %r32, 8;
	mov.u64 	%rd24, $str$2;
	mov.u64 	%rd26, $str$1;
	mov.u64 	%rd28, __unnamed_1;
$L__BB1_3:
	setp.ge.s32 	%p22, %r3, %r33;
	@%p22 bra 	$L__BB1_17;
	ld.param.u32 	%r51, [adj_patch_param_4];
	mul.lo.s32 	%r41, %r53, %r51;
	cvt.rn.f32.s32 	%f4, %r41;
	mov.u32 	%r54, %r3;
$L__BB1_5:
	ld.param.u32 	%r52, [adj_patch_param_4];
	ld.param.u64 	%rd36, [adj_patch_param_2];
	mad.lo.s32 	%r42, %r53, %r33, %r54;
	cvta.to.global.u64 	%rd15, %rd36;
	mul.wide.s32 	%rd16, %r42, 8;
	add.s64 	%rd17, %rd15, %rd16;
	ld.global.v2.f32 	{%f5, %f6}, [%rd17];
	cvt.rmi.f32.f32 	%f7, %f6;
	cvt.rmi.f32.f32 	%f8, %f5;
	setp.geu.f32 	%p23, %f7, 0f00000000;
	add.f32 	%f22, %f7, %f2;
	setp.ltu.f32 	%p24, %f22, %f1;
	and.pred  	%p25, %p23, %p24;
	setp.geu.f32 	%p26, %f8, 0f00000000;
	add.f32 	%f23, %f8, %f2;
	cvt.rn.f32.s32 	%f24, %r52;
	setp.ltu.f32 	%p27, %f23, %f24;
	and.pred  	%p28, %p26, %p27;
	and.pred  	%p30, %p25, %p28;
	not.pred 	%p31, %p30;
	@%p31 bra 	$L__BB1_21;
	sub.f32 	%f9, %f6, %f7;
	sub.f32 	%f10, %f5, %f8;
	setp.le.f32 	%p32, %f9, 0f3F800000;
	setp.ge.f32 	%p33, %f9, 0f00000000;
	and.pred  	%p34, %p32, %p33;
	setp.le.f32 	%p35, %f10, 0f3F800000;
	setp.ge.f32 	%p36, %f10, 0f00000000;
	and.pred  	%p37, %p35, %p36;
	and.pred  	%p39, %p34, %p37;
	@%p39 bra 	$L__BB1_8;
	cvta.global.u64 	%rd25, %rd24;
	cvta.global.u64 	%rd27, %rd26;
	cvta.global.u64 	%rd29, %rd28;
	{ // callseq 5, 0
	.param .b64 param0;
	st.param.b64 	[param0], %rd25;
	.param .b64 param1;
	st.param.b64 	[param1], %rd27;
	.param .b32 param2;
	st.param.b32 	[param2], 76;
	.param .b64 param3;
	st.param.b64 	[param3], %rd29;
	.param .b64 param4;
	st.param.b64 	[param4], 1;
	call.uni 
	__assertfail, 
	(
	param0, 
	param1, 
	param2, 
	param3, 
	param4
	);
	} // callseq 5
$L__BB1_8:
	mov.f32 	%f25, 0f3F800000;
	sub.f32 	%f11, %f25, %f9;
	sub.f32 	%f12, %f25, %f10;
	mov.b32 	%r55, 0;
$L__BB1_9:
	setp.ge.s32 	%p40, %r4, %r35;
	@%p40 bra 	$L__BB1_15;
	mad.lo.s32 	%r44, %r53, %r33, %r54;
	mad.lo.s32 	%r45, %r44, %r34, %r55;
	mad.lo.s32 	%r15, %r45, %r36, %r1;
	mov.u32 	%r56, %r4;
$L__BB1_11:
	setp.ge.s32 	%p41, %r5, %r35;
	@%p41 bra 	$L__BB1_14;
	add.s32 	%r46, %r15, %r56;
	cvt.rn.f32.s32 	%f26, %r56;
	add.f32 	%f27, %f8, %f26;
	add.f32 	%f28, %f27, %f4;
	mul.f32 	%f13, %f28, %f1;
	mad.lo.s32 	%r57, %r46, %r36, %r9;
	mov.u32 	%r58, %r5;
$L__BB1_13:
	cvt.rn.f32.s32 	%f29, %r58;
	add.f32 	%f30, %f7, %f29;
	add.f32 	%f31, %f13, %f30;
	cvt.rzi.s32.f32 	%r47, %f31;
	mul.wide.s32 	%rd30, %r57, 8;
	add.s64 	%rd31, %rd2, %rd30;
	ld.global.v2.f32 	{%f32, %f33}, [%rd31];
	mul.wide.s32 	%rd32, %r47, 8;
	add.s64 	%rd33, %rd3, %rd32;
	mul.f32 	%f34, %f11, %f32;
	mul.f32 	%f35, %f12, %f34;
	atom.global.add.f32 	%f36, [%rd33], %f35;
	mul.f32 	%f37, %f11, %f33;
	mul.f32 	%f38, %f12, %f37;
	atom.global.add.f32 	%f39, [%rd33+4], %f38;
	mul.f32 	%f40, %f9, %f33;
	mul.f32 	%f41, %f12, %f40;
	atom.global.add.f32 	%f42, [%rd33+12], %f41;
	mul.f32 	%f43, %f9, %f32;
	mul.f32 	%f44, %f12, %f43;
	atom.global.add.f32 	%f45, [%rd33+8], %f44;
	add.s64 	%rd35, %rd33, %rd34;
	mul.f32 	%f46, %f10, %f34;
	atom.global.add.f32 	%f47, [%rd35], %f46;
	mul.f32 	%f48, %f10, %f37;
	atom.global.add.f32 	%f49, [%rd35+4], %f48;
	mul.f32 	%f50, %f10, %f43;
	atom.global.add.f32 	%f51, [%rd35+8], %f50;
	mul.f32 	%f52, %f10, %f40;
	atom.global.add.f32 	%f53, [%rd35+12], %f52;
	add.s32 	%r58, %r58, %r8;
	add.s32 	%r57, %r57, %r8;
	setp.lt.s32 	%p42, %r58, %r35;
	@%p42 bra 	$L__BB1_13;
$L__BB1_14:
	add.s32 	%r56, %r56, %r10;
	setp.lt.s32 	%p43, %r56, %r35;
	@%p43 bra 	$L__BB1_11;
$L__BB1_15:
	add.s32 	%r55, %r55, 1;
	setp.ne.s32 	%p44, %r55, %r34;
	@%p44 bra 	$L__BB1_9;
	mov.u32 	%r48, %nctaid.x;
	add.s32 	%r54, %r54, %r48;
	setp.lt.s32 	%p45, %r54, %r33;
	@%p45 bra 	$L__BB1_5;
$L__BB1_17:
	mov.u32 	%r49, %nctaid.y;
	add.s32 	%r53, %r53, %r49;
	setp.lt.s32 	%p46, %r53, %r30;
	@%p46 bra 	$L__BB1_3;
	bra.uni 	$L__BB1_26;
$L__BB1_18:
	setp.ge.s32 	%p3, %r3, %r33;
	@%p3 bra 	$L__BB1_25;
	mul.lo.s32 	%r26, %r53, %r33;
	mov.u32 	%r60, %r3;
$L__BB1_20:
	add.s32 	%r40, %r60, %r26;
	mul.wide.s32 	%rd7, %r40, 8;
	add.s64 	%rd8, %rd1, %rd7;
	ld.global.v2.f32 	{%f14, %f15}, [%rd8];
	cvt.rmi.f32.f32 	%f16, %f15;
	cvt.rmi.f32.f32 	%f17, %f14;
	setp.geu.f32 	%p4, %f16, 0f00000000;
	add.f32 	%f18, %f16, %f2;
	setp.ltu.f32 	%p5, %f18, %f1;
	and.pred  	%p6, %p4, %p5;
	setp.geu.f32 	%p7, %f17, 0f00000000;
	add.f32 	%f19, %f17, %f2;
	setp.ltu.f32 	%p8, %f19, %f3;
	and.pred  	%p9, %p7, %p8;
	and.pred  	%p11, %p6, %p9;
	@%p11 bra 	$L__BB1_22;
$L__BB1_21:
	mov.u64 	%rd18, $str;
	cvta.global.u64 	%rd19, %rd18;
	mov.u64 	%rd20, $str$1;
	cvta.global.u64 	%rd21, %rd20;
	mov.u64 	%rd22, __unnamed_1;
	cvta.global.u64 	%rd23, %rd22;
	{ // callseq 4, 0
	.param .b64 param0;
	st.param.b64 	[param0], %rd19;
	.param .b64 param1;
	st.param.b64 	[param1], %rd21;
	.param .b32 param2;
	st.param.b32 	[param2], 70;
	.param .b64 param3;
	st.param.b64 	[param3], %rd23;
	.param .b64 param4;
	st.param.b64 	[param4], 1;
	call.uni 
	__assertfail, 
	(
	param0, 
	param1, 
	param2, 
	param3, 
	param4
	);
	} // callseq 4
	bra.uni 	$L__BB1_26;
$L__BB1_22:
	sub.f32 	%f20, %f15, %f16;
	sub.f32 	%f21, %f14, %f17;
	setp.le.f32 	%p12, %f20, 0f3F800000;
	setp.ge.f32 	%p13, %f20, 0f00000000;
	and.pred  	%p14, %p12, %p13;
	setp.le.f32 	%p15, %f21, 0f3F800000;
	setp.ge.f32 	%p16, %f21, 0f00000000;
	and.pred  	%p17, %p15, %p16;
	and.pred  	%p19, %p14, %p17;
	@%p19 bra 	$L__BB1_24;
	mov.u64 	%rd9, $str$2;
	cvta.global.u64 	%rd10, %rd9;
	mov.u64 	%rd11, $str$1;
	cvta.global.u64 	%rd12, %rd11;
	mov.u64 	%rd13, __unnamed_1;
	cvta.global.u64 	%rd14, %rd13;
	{ // callseq 3, 0
	.param .b64 param0;
	st.param.b64 	[param0], %rd10;
	.param .b64 param1;
	st.param.b64 	[param1], %rd12;
	.param .b32 param2;
	st.param.b32 	[param2], 76;
	.param .b64 param3;
	st.param.b64 	[param3], %rd14;
	.param .b64 param4;
	st.param.b64 	[param4], 1;
	call.uni 
	__assertfail, 
	(
	param0, 
	param1, 
	param2, 
	param3, 
	param4
	);
	} // callseq 3
$L__BB1_24:
	add.s32 	%r60, %r60, %r6;
	setp.lt.s32 	%p20, %r60, %r33;
	@%p20 bra 	$L__BB1_20;
$L__BB1_25:
	add.s32 	%r53, %r53, %r7;
	setp.lt.s32 	%p21, %r53, %r30;
	@%p21 bra 	$L__BB1_18;
$L__BB1_26:
	ret;

}


// ===== COMPILED SASS (sm_100) =====

	.target	sm_100

	.elftype	@"ET_EXEC"


//--------------------- .note.nv.tkinfo           --------------------------
	.section	.note.nv.tkinfo,"",@"SHT_NOTE"
	.sectionflags	@"SHF_NOTE_NV_TKINFO"
	.tkinfo
        /*0018*/ 	.word	0x00000002
        /*0030*/ 	.string	""
        /*0030*/ 	.string	"ptxas"
        /*0030*/ 	.string	"Cuda compilation tools, release 13.0, V13.0.88"
        /*0030*/ 	.string	"Build cuda_13.0.r13.0/compiler.36424714_0"
        /*0030*/ 	.string	"-arch sm_100 -m 64 "



//--------------------- .note.nv.cuinfo           --------------------------
	.section	.note.nv.cuinfo,"",@"SHT_NOTE"
	.sectionflags	@"SHF_NOTE_NV_CUINFO"
        /*0018*/ 	.short	0x0002
        /*001a*/ 	.short	0x0064
        /*001c*/ 	.short	0x0082
	.zero		2


//--------------------- .nv.info                  --------------------------
	.section	.nv.info,"",@"SHT_CUDA_INFO"
	.align	4


	//----- nvinfo : EIATTR_REGCOUNT
	.align		4
        /*0000*/ 	.byte	0x04, 0x2f
        /*0002*/ 	.short	(.L_5 - .L_4)
	.align		4
.L_4:
        /*0004*/ 	.word	index@(fwd_patch)
        /*0008*/ 	.word	0x00000020


	//----- nvinfo : EIATTR_FRAME_SIZE
	.align		4
.L_5:
        /*000c*/ 	.byte	0x04, 0x11
        /*000e*/ 	.short	(.L_7 - .L_6)
	.align		4
.L_6:
        /*0010*/ 	.word	index@(fwd_patch)
        /*0014*/ 	.word	0x00000000


	//----- nvinfo : EIATTR_REGCOUNT
	.align		4
.L_7:
        /*0018*/ 	.byte	0x04, 0x2f
        /*001a*/ 	.short	(.L_9 - .L_8)
	.align		4
.L_8:
        /*001c*/ 	.word	index@(adj_patch)
        /*0020*/ 	.word	0x00000020


	//----- nvinfo : EIATTR_FRAME_SIZE
	.align		4
.L_9:
        /*0024*/ 	.byte	0x04, 0x11
        /*0026*/ 	.short	(.L_11 - .L_10)
	.align		4
.L_10:
        /*0028*/ 	.word	index@(adj_patch)
        /*002c*/ 	.word	0x00000000


	//----- nvinfo : EIATTR_MIN_STACK_SIZE
	.align		4
.L_11:
        /*0030*/ 	.byte	0x04, 0x12
        /*0032*/ 	.short	(.L_13 - .L_12)
	.align		4
.L_12:
        /*0034*/ 	.word	index@(adj_patch)
        /*0038*/ 	.word	0x00000000


	//----- nvinfo : EIATTR_MIN_STACK_SIZE
	.align		4
.L_13:
        /*003c*/ 	.byte	0x04, 0x12
        /*003e*/ 	.short	(.L_15 - .L_14)
	.align		4
.L_14:
        /*0040*/ 	.word	index@(fwd_patch)
        /*0044*/ 	.word	0x00000000
.L_15:


//--------------------- .nv.compat                --------------------------
	.section	.nv.compat,"",@"SHT_CUDA_COMPAT_INFO"
	.align	4
        /*0000*/ 	.byte	0x02, 0x09, 0x00, 0x00, 0x02, 0x02, 0x01, 0x00, 0x02, 0x05, 0x05, 0x00, 0x03, 0x07, 0x01, 0x01
        /*0010*/ 	.byte	0x02, 0x03, 0x00, 0x00, 0x02, 0x06, 0x01, 0x00, 0x04, 0x0b, 0x08, 0x00, 0x09, 0x00, 0x00, 0x00
        /*0020*/ 	.byte	0x00, 0x00, 0x00, 0x00


//--------------------- .nv.info.adj_patch        --------------------------
	.section	.nv.info.adj_patch,"",@"SHT_CUDA_INFO"
	.sectionflags	@""
	.align	4


	//----- nvinfo : EIATTR_CUDA_API_VERSION
	.align		4
        /*0000*/ 	.byte	0x04, 0x37
        /*0002*/ 	.short	(.L_17 - .L_16)
.L_16:
        /*0004*/ 	.word	0x00000082


	//----- nvinfo : EIATTR_KPARAM_INFO
	.align		4
.L_17:
        /*0008*/ 	.byte	0x04, 0x17
        /*000a*/ 	.short	(.L_19 - .L_18)
.L_18:
        /*000c*/ 	.word	0x00000000
        /*0010*/ 	.short	0x0009
        /*0012*/ 	.short	0x0030
        /*0014*/ 	.byte	0x00, 0xf0, 0x11, 0x00


	//----- nvinfo : EIATTR_KPARAM_INFO
	.align		4
.L_19:
        /*0018*/ 	.byte	0x04, 0x17
        /*001a*/ 	.short	(.L_21 - .L_20)
.L_20:
        /*001c*/ 	.word	0x00000000
        /*0020*/ 	.short	0x0008
        /*0022*/ 	.short	0x002c
        /*0024*/ 	.byte	0x00, 0xf0, 0x11, 0x00


	//----- nvinfo : EIATTR_KPARAM_INFO
	.align		4
.L_21:
        /*0028*/ 	.byte	0x04, 0x17
        /*002a*/ 	.short	(.L_23 - .L_22)
.L_22:
        /*002c*/ 	.word	0x00000000
        /*0030*/ 	.short	0x0007
        /*0032*/ 	.short	0x0028
        /*0034*/ 	.byte	0x00, 0xf0, 0x11, 0x00


	//----- nvinfo : EIATTR_KPARAM_INFO
	.align		4
.L_23:
        /*0038*/ 	.byte	0x04, 0x17
        /*003a*/ 	.short	(.L_25 - .L_24)
.L_24:
        /*003c*/ 	.word	0x00000000
        /*0040*/ 	.short	0x0006
        /*0042*/ 	.short	0x0024
        /*0044*/ 	.byte	0x00, 0xf0, 0x11, 0x00


	//----- nvinfo : EIATTR_KPARAM_INFO
	.align		4
.L_25:
        /*0048*/ 	.byte	0x04, 0x17
        /*004a*/ 	.short	(.L_27 - .L_26)
.L_26:
        /*004c*/ 	.word	0x00000000
        /*0050*/ 	.short	0x0005
        /*0052*/ 	.short	0x0020
        /*0054*/ 	.byte	0x00, 0xf0, 0x11, 0x00


	//----- nvinfo : EIATTR_KPARAM_INFO
	.align		4
.L_27:
        /*0058*/ 	.byte	0x04, 0x17
        /*005a*/ 	.short	(.L_29 - .L_28)
.L_28:
        /*005c*/ 	.word	0x00000000
        /*0060*/ 	.short	0x0004
        /*0062*/ 	.short	0x001c
        /*0064*/ 	.byte	0x00, 0xf0, 0x11, 0x00


	//----- nvinfo : EIATTR_KPARAM_INFO
	.align		4
.L_29:
        /*0068*/ 	.byte	0x04, 0x17
        /*006a*/ 	.short	(.L_31 - .L_30)
.L_30:
        /*006c*/ 	.word	0x00000000
        /*0070*/ 	.short	0x0003
        /*0072*/ 	.short	0x0018
        /*0074*/ 	.byte	0x00, 0xf0, 0x11, 0x00


	//----- nvinfo : EIATTR_KPARAM_INFO
	.align		4
.L_31:
        /*0078*/ 	.byte	0x04, 0x17
        /*007a*/ 	.short	(.L_33 - .L_32)
.L_32:
        /*007c*/ 	.word	0x00000000
        /*0080*/ 	.short	0x0002
        /*0082*/ 	.short	0x0010
        /*0084*/ 	.byte	0x00, 0xf5, 0x21, 0x00


	//----- nvinfo : EIATTR_KPARAM_INFO
	.align		4
.L_33:
        /*0088*/ 	.byte	0x04, 0x17
        /*008a*/ 	.short	(.L_35 - .L_34)
.L_34:
        /*008c*/ 	.word	0x00000000
        /*0090*/ 	.short	0x0001
        /*0092*/ 	.short	0x0008
        /*0094*/ 	.byte	0x00, 0xf5, 0x21, 0x00


	//----- nvinfo : EIATTR_KPARAM_INFO
	.align		4
.L_35:
        /*0098*/ 	.byte	0x04, 0x17
        /*009a*/ 	.short	(.L_37 - .L_36)
.L_36:
        /*009c*/ 	.word	0x00000000
        /*00a0*/ 	.short	0x0000
        /*00a2*/ 	.short	0x0000
        /*00a4*/ 	.byte	0x00, 0xf5, 0x21, 0x00


	//----- nvinfo : EIATTR_SPARSE_MMA_MASK
	.align		4
.L_37:
        /*00a8*/ 	.byte	0x03, 0x50
        /*00aa*/ 	.short	0x0000


	//----- nvinfo : EIATTR_MAXREG_COUNT
	.align		4
        /*00ac*/ 	.byte	0x03, 0x1b
        /*00ae*/ 	.short	0x00ff


	//----- nvinfo : EIATTR_EXTERNS
	.align		4
        /*00b0*/ 	.byte	0x04, 0x0f
        /*00b2*/ 	.short	(.L_39 - .L_38)


	//   ....[0]....
	.align		4
.L_38:
        /*00b4*/ 	.word	index@(__assertfail)


	//----- nvinfo : EIATTR_MERCURY_ISA_VERSION
	.align		4
.L_39:
        /*00b8*/ 	.byte	0x03, 0x5f
        /*00ba*/ 	.short	0x0101


	//----- nvinfo : EIATTR_VRC_CTA_INIT_COUNT
	.align		4
        /*00bc*/ 	.byte	0x02, 0x4a
	.zero		1
	.zero		1


	//----- nvinfo : EIATTR_SYSCALL_OFFSETS
	.align		4
        /*00c0*/ 	.byte	0x04, 0x46
        /*00c2*/ 	.short	(.L_41 - .L_40)


	//   ....[0]....
.L_40:
        /*00c4*/ 	.word	0x00000410


	//   ....[1]....
        /*00c8*/ 	.word	0x00000810


	//   ....[2]....
        /*00cc*/ 	.word	0x00000ee0


	//----- nvinfo : EIATTR_EXIT_INSTR_OFFSETS
	.align		4
.L_41:
        /*00d0*/ 	.byte	0x04, 0x1c
        /*00d2*/ 	.short	(.L_43 - .L_42)


	//   ....[0]....
.L_42:
        /*00d4*/ 	.word	0x00000040


	//   ....[1]....
        /*00d8*/ 	.word	0x000004b0


	//   ....[2]....
        /*00dc*/ 	.word	0x00000dd0


	//   ....[3]....
        /*00e0*/ 	.word	0x00000ef0


	//----- nvinfo : EIATTR_CRS_STACK_SIZE
	.align		4
.L_43:
        /*00e4*/ 	.byte	0x04, 0x1e
        /*00e6*/ 	.short	(.L_45 - .L_44)
.L_44:
        /*00e8*/ 	.word	0x00000000


	//----- nvinfo : EIATTR_CBANK_PARAM_SIZE
	.align		4
.L_45:
        /*00ec*/ 	.byte	0x03, 0x19
        /*00ee*/ 	.short	0x0034


	//----- nvinfo : EIATTR_PARAM_CBANK
	.align		4
        /*00f0*/ 	.byte	0x04, 0x0a
        /*00f2*/ 	.short	(.L_47 - .L_46)
	.align		4
.L_46:
        /*00f4*/ 	.word	index@(.nv.constant0.adj_patch)
        /*00f8*/ 	.short	0x0380
        /*00fa*/ 	.short	0x0034


	//----- nvinfo : EIATTR_SW_WAR
	.align		4
.L_47:
        /*00fc*/ 	.byte	0x04, 0x36
        /*00fe*/ 	.short	(.L_49 - .L_48)
.L_48:
        /*0100*/ 	.word	0x00000008
.L_49:


//--------------------- .nv.info.fwd_patch        --------------------------
	.section	.nv.info.fwd_patch,"",@"SHT_CUDA_INFO"
	.sectionflags	@""
	.align	4


	//----- nvinfo : EIATTR_CUDA_API_VERSION
	.align		4
        /*0000*/ 	.byte	0x04, 0x37
        /*0002*/ 	.short	(.L_51 - .L_50)
.L_50:
        /*0004*/ 	.word	0x00000082


	//----- nvinfo : EIATTR_KPARAM_INFO
	.align		4
.L_51:
        /*0008*/ 	.byte	0x04, 0x17
        /*000a*/ 	.short	(.L_53 - .L_52)
.L_52:
        /*000c*/ 	.word	0x00000000
        /*0010*/ 	.short	0x0009
        /*0012*/ 	.short	0x0030
        /*0014*/ 	.byte	0x00, 0xf0, 0x11, 0x00


	//----- nvinfo : EIATTR_KPARAM_INFO
	.align		4
.L_53:
        /*0018*/ 	.byte	0x04, 0x17
        /*001a*/ 	.short	(.L_55 - .L_54)
.L_54:
        /*001c*/ 	.word	0x00000000
        /*0020*/ 	.short	0x0008
        /*0022*/ 	.short	0x002c
        /*0024*/ 	.byte	0x00, 0xf0, 0x11, 0x00


	//----- nvinfo : EIATTR_KPARAM_INFO
	.align		4
.L_55:
        /*0028*/ 	.byte	0x04, 0x17
        /*002a*/ 	.short	(.L_57 - .L_56)
.L_56:
        /*002c*/ 	.word	0x00000000
        /*0030*/ 	.short	0x0007
        /*0032*/ 	.short	0x0028
        /*0034*/ 	.byte	0x00, 0xf0, 0x11, 0x00


	//----- nvinfo : EIATTR_KPARAM_INFO
	.align		4
.L_57:
        /*0038*/ 	.byte	0x04, 0x17
        /*003a*/ 	.short	(.L_59 - .L_58)
.L_58:
        /*003c*/ 	.word	0x00000000
        /*0040*/ 	.short	0x0006
        /*0042*/ 	.short	0x0024
        /*0044*/ 	.byte	0x00, 0xf0, 0x11, 0x00


	//----- nvinfo : EIATTR_KPARAM_INFO
	.align		4
.L_59:
        /*0048*/ 	.byte	0x04, 0x17
        /*004a*/ 	.short	(.L_61 - .L_60)
.L_60:
        /*004c*/ 	.word	0x00000000
        /*0050*/ 	.short	0x0005
        /*0052*/ 	.short	0x0020
        /*0054*/ 	.byte	0x00, 0xf0, 0x11, 0x00


	//----- nvinfo : EIATTR_KPARAM_INFO
	.align		4
.L_61:
        /*0058*/ 	.byte	0x04, 0x17
        /*005a*/ 	.short	(.L_63 - .L_62)
.L_62:
        /*005c*/ 	.word	0x00000000
        /*0060*/ 	.short	0x0004
        /*0062*/ 	.short	0x001c
        /*0064*/ 	.byte	0x00, 0xf0, 0x11, 0x00


	//----- nvinfo : EIATTR_KPARAM_INFO
	.align		4
.L_63:
        /*0068*/ 	.byte	0x04, 0x17
        /*006a*/ 	.short	(.L_65 - .L_64)
.L_64:
        /*006c*/ 	.word	0x00000000
        /*0070*/ 	.short	0x0003
        /*0072*/ 	.short	0x0018
        /*0074*/ 	.byte	0x00, 0xf0, 0x11, 0x00


	//----- nvinfo : EIATTR_KPARAM_INFO
	.align		4
.L_65:
        /*0078*/ 	.byte	0x04, 0x17
        /*007a*/ 	.short	(.L_67 - .L_66)
.L_66:
        /*007c*/ 	.word	0x00000000
        /*0080*/ 	.short	0x0002
        /*0082*/ 	.short	0x0010
        /*0084*/ 	.byte	0x00, 0xf5, 0x21, 0x00


	//----- nvinfo : EIATTR_KPARAM_INFO
	.align		4
.L_67:
        /*0088*/ 	.byte	0x04, 0x17
        /*008a*/ 	.short	(.L_69 - .L_68)
.L_68:
        /*008c*/ 	.word	0x00000000
        /*0090*/ 	.short	0x0001
        /*0092*/ 	.short	0x0008
        /*0094*/ 	.byte	0x00, 0xf5, 0x21, 0x00


	//----- nvinfo : EIATTR_KPARAM_INFO
	.align		4
.L_69:
        /*0098*/ 	.byte	0x04, 0x17
        /*009a*/ 	.short	(.L_71 - .L_70)
.L_70:
        /*009c*/ 	.word	0x00000000
        /*00a0*/ 	.short	0x0000
        /*00a2*/ 	.short	0x0000
        /*00a4*/ 	.byte	0x00, 0xf5, 0x21, 0x00


	//----- nvinfo : EIATTR_SPARSE_MMA_MASK
	.align		4
.L_71:
        /*00a8*/ 	.byte	0x03, 0x50
        /*00aa*/ 	.short	0x0000


	//----- nvinfo : EIATTR_MAXREG_COUNT
	.align		4
        /*00ac*/ 	.byte	0x03, 0x1b
        /*00ae*/ 	.short	0x00ff


	//----- nvinfo : EIATTR_EXTERNS
	.align		4
        /*00b0*/ 	.byte	0x04, 0x0f
        /*00b2*/ 	.short	(.L_73 - .L_72)


	//   ....[0]....
	.align		4
.L_72:
        /*00b4*/ 	.word	index@(__assertfail)


	//----- nvinfo : EIATTR_MERCURY_ISA_VERSION
	.align		4
.L_73:
        /*00b8*/ 	.byte	0x03, 0x5f
        /*00ba*/ 	.short	0x0101


	//----- nvinfo : EIATTR_VRC_CTA_INIT_COUNT
	.align		4
        /*00bc*/ 	.byte	0x02, 0x4a
	.zero		1
	.zero		1


	//----- nvinfo : EIATTR_SYSCALL_OFFSETS
	.align		4
        /*00c0*/ 	.byte	0x04, 0x46
        /*00c2*/ 	.short	(.L_75 - .L_74)


	//   ....[0]....
.L_74:
        /*00c4*/ 	.word	0x00000400


	//   ....[1]....
        /*00c8*/ 	.word	0x00000800


	//   ....[2]....
        /*00cc*/ 	.word	0x00000ec0


	//----- nvinfo : EIATTR_EXIT_INSTR_OFFSETS
	.align		4
.L_75:
        /*00d0*/ 	.byte	0x04, 0x1c
        /*00d2*/ 	.short	(.L_77 - .L_76)


	//   ....[0]....
.L_76:
        /*00d4*/ 	.word	0x00000040


	//   ....[1]....
        /*00d8*/ 	.word	0x000004a0


	//   ....[2]....
        /*00dc*/ 	.word	0x00000db0


	//   ....[3]....
        /*00e0*/ 	.word	0x00000ed0


	//----- nvinfo : EIATTR_CRS_STACK_SIZE
	.align		4
.L_77:
        /*00e4*/ 	.byte	0x04, 0x1e
        /*00e6*/ 	.short	(.L_79 - .L_78)
.L_78:
        /*00e8*/ 	.word	0x00000000


	//----- nvinfo : EIATTR_CBANK_PARAM_SIZE
	.align		4
.L_79:
        /*00ec*/ 	.byte	0x03, 0x19
        /*00ee*/ 	.short	0x0034


	//----- nvinfo : EIATTR_PARAM_CBANK
	.align		4
        /*00f0*/ 	.byte	0x04, 0x0a
        /*00f2*/ 	.short	(.L_81 - .L_80)
	.align		4
.L_80:
        /*00f4*/ 	.word	index@(.nv.constant0.fwd_patch)
        /*00f8*/ 	.short	0x0380
        /*00fa*/ 	.short	0x0034


	//----- nvinfo : EIATTR_SW_WAR
	.align		4
.L_81:
        /*00fc*/ 	.byte	0x04, 0x36
        /*00fe*/ 	.short	(.L_83 - .L_82)
.L_82:
        /*0100*/ 	.word	0x00000008
.L_83:


//--------------------- .nv.callgraph             --------------------------
	.section	.nv.callgraph,"",@"SHT_CUDA_CALLGRAPH"
	.align	4
	.sectionentsize	8
	.align		4
        /*0000*/ 	.word	0x00000000
	.align		4
        /*0004*/ 	.word	0xffffffff
	.align		4
        /*0008*/ 	.word	index@(adj_patch)
	.align		4
        /*000c*/ 	.word	index@(__assertfail)
	.align		4
        /*0010*/ 	.word	index@(fwd_patch)
	.align		4
        /*0014*/ 	.word	index@(__assertfail)
	.align		4
        /*0018*/ 	.word	0x00000000
	.align		4
        /*001c*/ 	.word	0xfffffffe
	.align		4
        /*0020*/ 	.word	0x00000000
	.align		4
        /*0024*/ 	.word	0xfffffffd
	.align		4
        /*0028*/ 	.word	0x00000000
	.align		4
        /*002c*/ 	.word	0xfffffffc


//--------------------- .nv.constant4             --------------------------
	.section	.nv.constant4,"a",@progbits
	.align	8
	.align		8
.nv.constant4:
        /*0000*/ 	.dword	__assertfail
	.align		8
        /*0008*/ 	.dword	__unnamed_1
	.align		8
        /*0010*/ 	.dword	$str
	.align		8
        /*0018*/ 	.dword	$str$1
	.align		8
        /*0020*/ 	.dword	$str$2


//--------------------- .text.adj_patch           --------------------------
	.section	.text.adj_patch,"ax",@progbits
	.align	128
        .global         adj_patch
        .type           adj_patch,@function
        .size           adj_patch,(.L_x_48 - adj_patch)
        .other          adj_patch,@"STO_CUDA_ENTRY STV_DEFAULT"
adj_patch:
.text.adj_patch:
[----:B------:R-:W0:Y:S08]  /*0000*/  LDC R1, c[0x0][0x37c] ;  /* 0x0000df00ff017b82 */ /* 0x000e300000000800 */
[----:B------:R-:W1:Y:S08]  /*0010*/  S2UR UR4, SR_CTAID.Y ;  /* 0x00000000000479c3 */ /* 0x000e700000002600 */
[----:B------:R-:W1:Y:S02]  /*0020*/  LDC R0, c[0x0][0x398] ;  /* 0x0000e600ff007b82 */ /* 0x000e640000000800 */
[----:B-1----:R-:W-:-:S13]  /*0030*/  ISETP.LE.AND P0, PT, R0, UR4, PT ;  /* 0x0000000400007c0c */ /* 0x002fda000bf03270 */
[----:B0-----:R-:W-:Y:S05]  /*0040*/  @P0 EXIT ;  /* 0x000000000000094d */ /* 0x001fea0003800000 */
[----:B------:R-:W0:Y:S01]  /*0050*/  LDCU.64 UR6, c[0x0][0x3a8] ;  /* 0x00007500ff0677ac */ /* 0x000e220008000a00 */
[----:B------:R-:W1:Y:S01]  /*0060*/  S2R R25, SR_TID.X ;  /* 0x0000000000197919 */ /* 0x000e620000002100 */
[----:B------:R-:W2:Y:S01]  /*0070*/  S2UR UR38, SR_CTAID.X ;  /* 0x00000000002679c3 */ /* 0x000ea20000002500 */
[----:B------:R-:W-:Y:S01]  /*0080*/  BSSY B8, `(.L_x_0) ;  /* 0x00000d6000087945 */ /* 0x000fe20003800000 */
[----:B------:R-:W3:Y:S01]  /*0090*/  LDCU UR5, c[0x0][0x3a0] ;  /* 0x00007400ff0577ac */ /* 0x000ee20008000800 */
[----:B------:R-:W-:Y:S01]  /*00a0*/  IMAD.U32 R26, RZ, RZ, UR4 ;  /* 0x00000004ff1a7e24 */ /* 0x000fe2000f8e00ff */
[----:B------:R-:W4:Y:S04]  /*00b0*/  LDCU UR40, c[0x0][0x370] ;  /* 0x00006e00ff2877ac */ /* 0x000f280008000800 */
[----:B------:R-:W1:Y:S01]  /*00c0*/  S2UR UR39, SR_CTAID.Z ;  /* 0x00000000002779c3 */ /* 0x000e620000002700 */
[----:B------:R-:W1:Y:S01]  /*00d0*/  LDCU.64 UR36, c[0x0][0x358] ;  /* 0x00006b00ff2477ac */ /* 0x000e620008000a00 */
[----:B------:R-:W1:Y:S01]  /*00e0*/  LDCU UR41, c[0x0][0x374] ;  /* 0x00006e80ff2977ac */ /* 0x000e620008000800 */
[----:B0-----:R-:W-:Y:S01]  /*00f0*/  I2FP.F32.S32 R16, UR7 ;  /* 0x0000000700107c45 */ /* 0x001fe20008201400 */
[----:B------:R-:W-:Y:S01]  /*0100*/  UISETP.GT.AND UP0, UPT, UR6, URZ, UPT ;  /* 0x000000ff0600728c */ /* 0x000fe2000bf04270 */
[----:B---3--:R-:W-:-:S08]  /*0110*/  I2FP.F32.S32 R24, UR5 ;  /* 0x0000000500187c45 */ /* 0x008fd00008201400 */
[----:B--2-4-:R-:W-:Y:S05]  /*0120*/  BRA.U UP0, `(.L_x_1) ;  /* 0x0000000100e47547 */ /* 0x014fea000b800000 */
[----:B------:R-:W0:Y:S01]  /*0130*/  LDCU UR4, c[0x0][0x39c] ;  /* 0x00007380ff0477ac */ /* 0x000e220008000800 */
[----:B------:R-:W2:Y:S01]  /*0140*/  LDCU UR42, c[0x0][0x3a4] ;  /* 0x00007480ff2a77ac */ /* 0x000ea20008000800 */
[----:B0-----:R-:W-:-:S07]  /*0150*/  I2FP.F32.S32 R17, UR4 ;  /* 0x0000000400117c45 */ /* 0x001fce0008201400 */
.L_x_8:
[----:B------:R-:W0:Y:S01]  /*0160*/  LDCU UR4, c[0x0][0x3a4] ;  /* 0x00007480ff0477ac */ /* 0x000e220008000800 */
[----:B------:R-:W-:Y:S01]  /*0170*/  BSSY.RELIABLE B7, `(.L_x_2) ;  /* 0x000002f000077945 */ /* 0x000fe20003800100 */
[----:B0-----:R-:W-:-:S09]  /*0180*/  UISETP.GE.AND UP0, UPT, UR38, UR4, UPT ;  /* 0x000000042600728c */ /* 0x001fd2000bf06270 */
[----:B------:R-:W-:Y:S05]  /*0190*/  BRA.U UP0, `(.L_x_3) ;  /* 0x0000000100b07547 */ /* 0x000fea000b800000 */
[----:B------:R-:W-:-:S07]  /*01a0*/  IMAD.U32 R19, RZ, RZ, UR38 ;  /* 0x00000026ff137e24 */ /* 0x000fce000f8e00ff */
.L_x_7:
[----:B------:R-:W0:Y:S01]  /*01b0*/  LDC.64 R2, c[0x0][0x390] ;  /* 0x0000e400ff027b82 */ /* 0x000e220000000a00 */
[----:B--2---:R-:W-:-:S04]  /*01c0*/  IMAD R5, R26, UR42, R19 ;  /* 0x0000002a1a057c24 */ /* 0x004fc8000f8e0213 */
[----:B0-----:R-:W-:-:S06]  /*01d0*/  IMAD.WIDE R2, R5, 0x8, R2 ;  /* 0x0000000805027825 */ /* 0x001fcc00078e0202 */
[----:B-1----:R-:W2:Y:S02]  /*01e0*/  LDG.E.64 R2, desc[UR36][R2.64] ;  /* 0x0000002402027981 */ /* 0x002ea4000c1e1b00 */
[----:B--2---:R-:W0:Y:S08]  /*01f0*/  FRND.FLOOR R4, R3 ;  /* 0x0000000300047307 */ /* 0x004e300000205000 */
[----:B------:R-:W1:Y:S01]  /*0200*/  FRND.FLOOR R7, R2 ;  /* 0x0000000200077307 */ /* 0x000e620000205000 */
[----:B0-----:R-:W-:-:S05]  /*0210*/  FADD R5, R16, R4 ;  /* 0x0000000410057221 */ /* 0x001fca0000000000 */
[----:B------:R-:W-:Y:S01]  /*0220*/  FSETP.GE.AND P0, PT, R5, R24, PT ;  /* 0x000000180500720b */ /* 0x000fe20003f06000 */
[----:B-1----:R-:W-:-:S03]  /*0230*/  FADD R0, R16, R7 ;  /* 0x0000000710007221 */ /* 0x002fc60000000000 */
[----:B------:R-:W-:Y:S02]  /*0240*/  FSETP.GEU.AND P0, PT, R4, RZ, !P0 ;  /* 0x000000ff0400720b */ /* 0x000fe4000470e000 */
[----:B------:R-:W-:-:S04]  /*0250*/  FSETP.GE.AND P1, PT, R0, R17, PT ;  /* 0x000000110000720b */ /* 0x000fc80003f26000 */
[----:B------:R-:W-:-:S04]  /*0260*/  FSETP.GEU.AND P1, PT, R7, RZ, !P1 ;  /* 0x000000ff0700720b */ /* 0x000fc80004f2e000 */
[----:B------:R-:W-:-:S13]  /*0270*/  PLOP3.LUT P0, PT, P0, P1, PT, 0x80, 0x8 ;  /* 0x000000000008781c */ /* 0x000fda0000703070 */
[----:B------:R-:W-:Y:S05]  /*0280*/  @!P0 BREAK.RELIABLE B7 ;  /* 0x0000000000078942 */ /* 0x000fea0003800100 */
[----:B------:R-:W-:Y:S05]  /*0290*/  @!P0 BRA `(.L_x_4) ;  /* 0x0000000800d08947 */ /* 0x000fea0003800000 */
[----:B------:R-:W-:Y:S01]  /*02a0*/  FADD R0, R3, -R4 ;  /* 0x8000000403007221 */ /* 0x000fe20000000000 */
[----:B------:R-:W-:Y:S01]  /*02b0*/  FADD R2, R2, -R7 ;  /* 0x8000000702027221 */ /* 0x000fe20000000000 */
[----:B------:R-:W-:Y:S03]  /*02c0*/  BSSY.RECONVERGENT B6, `(.L_x_5) ;  /* 0x0000016000067945 */ /* 0x000fe60003800200 */
[----:B------:R-:W-:Y:S02]  /*02d0*/  FSETP.GE.AND P1, PT, R0, RZ, PT ;  /* 0x000000ff0000720b */ /* 0x000fe40003f26000 */
[----:B------:R-:W-:Y:S02]  /*02e0*/  FSETP.GE.AND P0, PT, R2, RZ, PT ;  /* 0x000000ff0200720b */ /* 0x000fe40003f06000 */
[----:B------:R-:W-:Y:S02]  /*02f0*/  FSETP.LE.AND P1, PT, R0, 1, P1 ;  /* 0x3f8000000000780b */ /* 0x000fe40000f23000 */
[----:B------:R-:W-:-:S13]  /*0300*/  FSETP.LE.AND P0, PT, R2, 1, P0 ;  /* 0x3f8000000200780b */ /* 0x000fda0000703000 */
[----:B------:R-:W-:Y:S05]  /*0310*/  @P0 BRA P1, `(.L_x_6) ;  /* 0x0000000000400947 */ /* 0x000fea0000800000 */
[----:B------:R-:W-:Y:S01]  /*0320*/  MOV R2, 0x0 ;  /* 0x0000000000027802 */ /* 0x000fe20000000f00 */
[----:B------:R-:W0:Y:S01]  /*0330*/  LDCU.64 UR4, c[0x4][0x20] ;  /* 0x01000400ff0477ac */ /* 0x000e220008000a00 */
[----:B------:R-:W-:Y:S02]  /*0340*/  HFMA2 R12, -RZ, RZ, 0, 5.9604644775390625e-08 ;  /* 0x00000001ff0c7431 */ /* 0x000fe400000001ff */
[----:B------:R-:W-:Y:S01]  /*0350*/  IMAD.MOV.U32 R8, RZ, RZ, 0x4c ;  /* 0x0000004cff087424 */ /* 0x000fe200078e00ff */
[----:B------:R-:W1:Y:S01]  /*0360*/  LDCU.64 UR6, c[0x4][0x18] ;  /* 0x01000300ff0677ac */ /* 0x000e620008000a00 */
[----:B------:R-:W2:Y:S01]  /*0370*/  LDC.64 R2, c[0x4][R2] ;  /* 0x0100000002027b82 */ /* 0x000ea20000000a00 */
[----:B------:R-:W-:Y:S01]  /*0380*/  IMAD.MOV.U32 R13, RZ, RZ, RZ ;  /* 0x000000ffff0d7224 */ /* 0x000fe200078e00ff */
[----:B------:R-:W3:Y:S01]  /*0390*/  LDCU.64 UR8, c[0x4][0x8] ;  /* 0x01000100ff0877ac */ /* 0x000ee20008000a00 */
[----:B0-----:R-:W-:Y:S01]  /*03a0*/  MOV R4, UR4 ;  /* 0x0000000400047c02 */ /* 0x001fe20008000f00 */
[----:B------:R-:W-:-:S02]  /*03b0*/  IMAD.U32 R5, RZ, RZ, UR5 ;  /* 0x00000005ff057e24 */ /* 0x000fc4000f8e00ff */
[----:B-1----:R-:W-:Y:S01]  /*03c0*/  IMAD.U32 R6, RZ, RZ, UR6 ;  /* 0x00000006ff067e24 */ /* 0x002fe2000f8e00ff */
[----:B------:R-:W-:Y:S01]  /*03d0*/  MOV R7, UR7 ;  /* 0x0000000700077c02 */ /* 0x000fe20008000f00 */
[----:B---3--:R-:W-:Y:S01]  /*03e0*/  IMAD.U32 R10, RZ, RZ, UR8 ;  /* 0x00000008ff0a7e24 */ /* 0x008fe2000f8e00ff */
[----:B------:R-:W-:-:S07]  /*03f0*/  MOV R11, UR9 ;  /* 0x00000009000b7c02 */ /* 0x000fce0008000f00 */
[----:B------:R-:W-:-:S07]  /*0400*/  LEPC R20, `(.L_x_6) ;  /* 0x000000001014794e */ /* 0x000fce0000000000 */
[----:B--2---:R-:W-:Y:S05]  /*0410*/  CALL.ABS.NOINC R2 ;  /* 0x0000000002007343 */ /* 0x004fea0003c00000 */
.L_x_6:
[----:B------:R-:W-:Y:S05]  /*0420*/  BSYNC.RECONVERGENT B6 ;  /* 0x0000000000067941 */ /* 0x000fea0003800200 */
.L_x_5:
[----:B------:R-:W-:-:S04]  /*0430*/  IADD3 R19, PT, PT, R19, UR40, RZ ;  /* 0x0000002813137c10 */ /* 0x000fc8000fffe0ff */
[----:B------:R-:W-:-:S13]  /*0440*/  ISETP.GE.AND P0, PT, R19, UR42, PT ;  /* 0x0000002a13007c0c */ /* 0x000fda000bf06270 */
[----:B------:R-:W-:Y:S05]  /*0450*/  @!P0 BRA `(.L_x_7) ;  /* 0xfffffffc00548947 */ /* 0x000fea000383ffff */
.L_x_3:
[----:B-12---:R-:W-:Y:S05]  /*0460*/  BSYNC.RELIABLE B7 ;  /* 0x0000000000077941 */ /* 0x006fea0003800100 */
.L_x_2:
[----:B------:R-:W0:Y:S01]  /*0470*/  LDCU UR4, c[0x0][0x398] ;  /* 0x00007300ff0477ac */ /* 0x000e220008000800 */
[----:B------:R-:W-:-:S05]  /*0480*/  VIADD R26, R26, UR41 ;  /* 0x000000291a1a7c36 */ /* 0x000fca0008000000 */
[----:B0-----:R-:W-:-:S13]  /*0490*/  ISETP.GE.AND P0, PT, R26, UR4, PT ;  /* 0x000000041a007c0c */ /* 0x001fda000bf06270 */
[----:B------:R-:W-:Y:S05]  /*04a0*/  @!P0 BRA `(.L_x_8) ;  /* 0xfffffffc002c8947 */ /* 0x000fea000383ffff */
[----:B------:R-:W-:Y:S05]  /*04b0*/  EXIT ;  /* 0x000000000000794d */ /* 0x000fea0003800000 */
.L_x_1:
[----:B------:R-:W0:Y:S01]  /*04c0*/  LDCU UR42, c[0x0][0x360] ;  /* 0x00006c00ff2a77ac */ /* 0x000e220008000800 */
[----:B------:R-:W2:Y:S02]  /*04d0*/  LDCU UR43, c[0x0][0x378] ;  /* 0x00006f00ff2b77ac */ /* 0x000ea40008000800 */
.L_x_21:
[----:B------:R-:W3:Y:S01]  /*04e0*/  LDCU UR4, c[0x0][0x3a4] ;  /* 0x00007480ff0477ac */ /* 0x000ee20008000800 */
[----:B------:R-:W-:Y:S01]  /*04f0*/  BSSY B7, `(.L_x_9) ;  /* 0x0000088000077945 */ /* 0x000fe20003800000 */
[----:B---3--:R-:W-:-:S09]  /*0500*/  UISETP.GE.AND UP0, UPT, UR38, UR4, UPT ;  /* 0x000000042600728c */ /* 0x008fd2000bf06270 */
[----:B------:R-:W-:Y:S05]  /*0510*/  BRA.U UP0, `(.L_x_10) ;  /* 0x0000000900147547 */ /* 0x000fea000b800000 */
[----:B------:R-:W3:Y:S01]  /*0520*/  LDCU UR4, c[0x0][0x39c] ;  /* 0x00007380ff0477ac */ /* 0x000ee20008000800 */
[----:B------:R-:W-:Y:S01]  /*0530*/  MOV R23, UR38 ;  /* 0x0000002600177c02 */ /* 0x000fe20008000f00 */
[----:B---3--:R-:W-:-:S05]  /*0540*/  IMAD R22, R26, UR4, RZ ;  /* 0x000000041a167c24 */ /* 0x008fca000f8e02ff */
[----:B------:R-:W-:-:S07]  /*0550*/  I2FP.F32.S32 R22, R22 ;  /* 0x0000001600167245 */ /* 0x000fce0000201400 */
.L_x_20:
[----:B------:R-:W3:Y:S01]  /*0560*/  LDC.64 R2, c[0x0][0x390] ;  /* 0x0000e400ff027b82 */ /* 0x000ee20000000a00 */
[----:B------:R-:W4:Y:S01]  /*0570*/  LDCU UR4, c[0x0][0x3a4] ;  /* 0x00007480ff0477ac */ /* 0x000f220008000800 */
[----:B------:R-:W5:Y:S01]  /*0580*/  LDCU UR5, c[0x0][0x3ac] ;  /* 0x00007580ff0577ac */ /* 0x000f620008000800 */
[----:B0---4-:R-:W-:Y:S01]  /*0590*/  IMAD R5, R26, UR4, R23 ;  /* 0x000000041a057c24 */ /* 0x011fe2000f8e0217 */
[----:B------:R-:W4:Y:S03]  /*05a0*/  LDCU UR4, c[0x0][0x39c] ;  /* 0x00007380ff0477ac */ /* 0x000f260008000800 */
[----:B---3--:R-:W-:-:S06]  /*05b0*/  IMAD.WIDE R2, R5, 0x8, R2 ;  /* 0x0000000805027825 */ /* 0x008fcc00078e0202 */
[----:B-1----:R-:W3:Y:S01]  /*05c0*/  LDG.E.64 R2, desc[UR36][R2.64] ;  /* 0x0000002402027981 */ /* 0x002ee2000c1e1b00 */
[----:B-----5:R-:W-:Y:S02]  /*05d0*/  I2FP.F32.S32 R0, UR5 ;  /* 0x0000000500007c45 */ /* 0x020fe40008201400 */
[----:B----4-:R-:W-:Y:S01]  /*05e0*/  I2FP.F32.S32 R7, UR4 ;  /* 0x0000000400077c45 */ /* 0x010fe20008201400 */
[----:B---3--:R-:W1:Y:S08]  /*05f0*/  FRND.FLOOR R18, R3 ;  /* 0x0000000300127307 */ /* 0x008e700000205000 */
[----:B------:R-:W3:Y:S01]  /*0600*/  FRND.FLOOR R19, R2 ;  /* 0x0000000200137307 */ /* 0x000ee20000205000 */
[----:B-1----:R-:W-:-:S05]  /*0610*/  FADD R5, R0, R18 ;  /* 0x0000001200057221 */ /* 0x002fca0000000000 */
[----:B------:R-:W-:Y:S01]  /*0620*/  FSETP.GE.AND P0, PT, R5, R24, PT ;  /* 0x000000180500720b */ /* 0x000fe20003f06000 */
[----:B---3--:R-:W-:-:S03]  /*0630*/  FADD R0, R0, R19 ;  /* 0x0000001300007221 */ /* 0x008fc60000000000 */
[----:B------:R-:W-:Y:S02]  /*0640*/  FSETP.GEU.AND P0, PT, R18, RZ, !P0 ;  /* 0x000000ff1200720b */ /* 0x000fe4000470e000 */
[----:B------:R-:W-:-:S04]  /*0650*/  FSETP.GE.AND P1, PT, R0, R7, PT ;  /* 0x000000070000720b */ /* 0x000fc80003f26000 */
[----:B------:R-:W-:-:S04]  /*0660*/  FSETP.GEU.AND P1, PT, R19, RZ, !P1 ;  /* 0x000000ff1300720b */ /* 0x000fc80004f2e000 */
[----:B------:R-:W-:-:S13]  /*0670*/  PLOP3.LUT P0, PT, P0, P1, PT, 0x80, 0x8 ;  /* 0x000000000008781c */ /* 0x000fda0000703070 */
[----:B------:R-:W-:Y:S05]  /*0680*/  @!P0 BREAK B7 ;  /* 0x0000000000078942 */ /* 0x000fea0003800000 */
[----:B------:R-:W-:Y:S05]  /*0690*/  @!P0 BRA `(.L_x_4) ;  /* 0x0000000400d08947 */ /* 0x000fea0003800000 */
[----:B------:R-:W-:Y:S01]  /*06a0*/  FADD R17, R3, -R18 ;  /* 0x8000001203117221 */ /* 0x000fe20000000000 */
[----:B------:R-:W-:Y:S01]  /*06b0*/  FADD R16, R2, -R19 ;  /* 0x8000001302107221 */ /* 0x000fe20000000000 */
[----:B------:R-:W-:Y:S03]  /*06c0*/  BSSY.RECONVERGENT B6, `(.L_x_11) ;  /* 0x0000016000067945 */ /* 0x000fe60003800200 */
[C---:B------:R-:W-:Y:S02]  /*06d0*/  FSETP.GE.AND P1, PT, R17.reuse, RZ, PT ;  /* 0x000000ff1100720b */ /* 0x040fe40003f26000 */
[C---:B------:R-:W-:Y:S02]  /*06e0*/  FSETP.GE.AND P0, PT, R16.reuse, RZ, PT ;  /* 0x000000ff1000720b */ /* 0x040fe40003f06000 */
[----:B------:R-:W-:Y:S02]  /*06f0*/  FSETP.LE.AND P1, PT, R17, 1, P1 ;  /* 0x3f8000001100780b */ /* 0x000fe40000f23000 */
[----:B------:R-:W-:-:S13]  /*0700*/  FSETP.LE.AND P0, PT, R16, 1, P0 ;  /* 0x3f8000001000780b */ /* 0x000fda0000703000 */
[----:B------:R-:W-:Y:S05]  /*0710*/  @P0 BRA P1, `(.L_x_12) ;  /* 0x0000000000400947 */ /* 0x000fea0000800000 */
[----:B------:R-:W-:Y:S01]  /*0720*/  MOV R2, 0x0 ;  /* 0x0000000000027802 */ /* 0x000fe20000000f00 */
[----:B------:R-:W1:Y:S01]  /*0730*/  LDCU.64 UR4, c[0x4][0x20] ;  /* 0x01000400ff0477ac */ /* 0x000e620008000a00 */
[----:B------:R-:W-:Y:S02]  /*0740*/  HFMA2 R12, -RZ, RZ, 0, 5.9604644775390625e-08 ;  /* 0x00000001ff0c7431 */ /* 0x000fe400000001ff */
[----:B------:R-:W-:Y:S01]  /*0750*/  IMAD.MOV.U32 R8, RZ, RZ, 0x4c ;  /* 0x0000004cff087424 */ /* 0x000fe200078e00ff */
[----:B------:R-:W3:Y:S01]  /*0760*/  LDCU.64 UR6, c[0x4][0x18] ;  /* 0x01000300ff0677ac */ /* 0x000ee20008000a00 */
[----:B------:R-:W4:Y:S01]  /*0770*/  LDC.64 R2, c[0x4][R2] ;  /* 0x0100000002027b82 */ /* 0x000f220000000a00 */
[----:B------:R-:W-:Y:S01]  /*0780*/  IMAD.MOV.U32 R13, RZ, RZ, RZ ;  /* 0x000000ffff0d7224 */ /* 0x000fe200078e00ff */
[----:B------:R-:W5:Y:S01]  /*0790*/  LDCU.64 UR8, c[0x4][0x8] ;  /* 0x01000100ff0877ac */ /* 0x000f620008000a00 */
[----:B-1----:R-:W-:Y:S01]  /*07a0*/  IMAD.U32 R4, RZ, RZ, UR4 ;  /* 0x00000004ff047e24 */ /* 0x002fe2000f8e00ff */
[----:B------:R-:W-:Y:S01]  /*07b0*/  MOV R5, UR5 ;  /* 0x0000000500057c02 */ /* 0x000fe20008000f00 */
[----:B---3--:R-:W-:Y:S01]  /*07c0*/  IMAD.U32 R6, RZ, RZ, UR6 ;  /* 0x00000006ff067e24 */ /* 0x008fe2000f8e00ff */
[----:B------:R-:W-:Y:S01]  /*07d0*/  MOV R7, UR7 ;  /* 0x0000000700077c02 */ /* 0x000fe20008000f00 */
[----:B-----5:R-:W-:Y:S01]  /*07e0*/  IMAD.U32 R10, RZ, RZ, UR8 ;  /* 0x00000008ff0a7e24 */ /* 0x020fe2000f8e00ff */
[----:B------:R-:W-:-:S07]  /*07f0*/  MOV R11, UR9 ;  /* 0x00000009000b7c02 */ /* 0x000fce0008000f00 */
[----:B------:R-:W-:-:S07]  /*0800*/  LEPC R20, `(.L_x_12) ;  /* 0x000000001014794e */ /* 0x000fce0000000000 */
[----:B0-2-4-:R-:W-:Y:S05]  /*0810*/  CALL.ABS.NOINC R2 ;  /* 0x0000000002007343 */ /* 0x015fea0003c00000 */
.L_x_12:
[----:B0-2---:R-:W-:Y:S05]  /*0820*/  BSYNC.RECONVERGENT B6 ;  /* 0x0000000000067941 */ /* 0x005fea0003800200 */
.L_x_11:
[----:B------:R-:W-:Y:S01]  /*0830*/  BSSY B0, `(.L_x_13) ;  /* 0x000004e000007945 */ /* 0x000fe20003800000 */
[----:B------:R-:W-:Y:S01]  /*0840*/  FADD R0, -R17, 1 ;  /* 0x3f80000011007421 */ /* 0x000fe20000000100 */
[----:B------:R-:W-:Y:S01]  /*0850*/  FADD R2, -R16, 1 ;  /* 0x3f80000010027421 */ /* 0x000fe20000000100 */
[----:B------:R-:W-:-:S07]  /*0860*/  MOV R3, RZ ;  /* 0x000000ff00037202 */ /* 0x000fce0000000f00 */
.L_x_19:
[----:B0-----:R-:W0:Y:S02]  /*0870*/  LDCU UR4, c[0x0][0x3ac] ;  /* 0x00007580ff0477ac */ /* 0x001e240008000800 */
[----:B0-----:R-:W-:-:S09]  /*0880*/  UISETP.GE.AND UP0, UPT, UR39, UR4, UPT ;  /* 0x000000042700728c */ /* 0x001fd2000bf06270 */
[----:B------:R-:W-:Y:S05]  /*0890*/  BRA.U UP0, `(.L_x_14) ;  /* 0x00000005000c7547 */ /* 0x000fea000b800000 */
[----:B------:R-:W0:Y:S01]  /*08a0*/  LDC R4, c[0x0][0x3b0] ;  /* 0x0000ec00ff047b82 */ /* 0x000e220000000800 */
[----:B------:R-:W0:Y:S01]  /*08b0*/  LDCU UR7, c[0x0][0x3ac] ;  /* 0x00007580ff0777ac */ /* 0x000e220008000800 */
[----:B------:R-:W-:Y:S01]  /*08c0*/  BSSY B1, `(.L_x_14) ;  /* 0x0000040000017945 */ /* 0x000fe20003800000 */
[----:B------:R-:W-:Y:S01]  /*08d0*/  MOV R9, UR39 ;  /* 0x0000002700097c02 */ /* 0x000fe20008000f00 */
[----:B------:R-:W1:Y:S01]  /*08e0*/  LDCU UR4, c[0x0][0x3a4] ;  /* 0x00007480ff0477ac */ /* 0x000e620008000800 */
[----:B------:R-:W2:Y:S01]  /*08f0*/  LDCU UR5, c[0x0][0x3a8] ;  /* 0x00007500ff0577ac */ /* 0x000ea20008000800 */
[----:B------:R-:W3:Y:S01]  /*0900*/  LDCU UR6, c[0x0][0x3b0] ;  /* 0x00007600ff0677ac */ /* 0x000ee20008000800 */
[----:B0-----:R-:W-:-:S05]  /*0910*/  VIADD R4, R4, -UR7 ;  /* 0x8000000704047c36 */ /* 0x001fca0008000000 */
[----:B------:R-:W-:Y:S01]  /*0920*/  LEA.HI R8, R4, R4, RZ, 0x1 ;  /* 0x0000000404087211 */ /* 0x000fe200078f08ff */
[----:B-1----:R-:W-:-:S03]  /*0930*/  IMAD R4, R26, UR4, R23 ;  /* 0x000000041a047c24 */ /* 0x002fc6000f8e0217 */
[----:B------:R-:W-:Y:S01]  /*0940*/  SHF.R.S32.HI R8, RZ, 0x1, R8 ;  /* 0x00000001ff087819 */ /* 0x000fe20000011408 */
[----:B--2---:R-:W-:-:S04]  /*0950*/  IMAD R5, R4, UR5, R3 ;  /* 0x0000000504057c24 */ /* 0x004fc8000f8e0203 */
[----:B---3--:R-:W-:-:S07]  /*0960*/  IMAD R10, R5, UR6, R8 ;  /* 0x00000006050a7c24 */ /* 0x008fce000f8e0208 */
.L_x_18:
[----:B0-----:R-:W0:Y:S01]  /*0970*/  LDC R12, c[0x0][0x3ac] ;  /* 0x0000eb00ff0c7b82 */ /* 0x001e220000000800 */
[----:B------:R-:W-:Y:S01]  /*0980*/  BSSY B2, `(.L_x_15) ;  /* 0x0000030000027945 */ /* 0x000fe20003800000 */
[----:B0-----:R-:W-:-:S13]  /*0990*/  ISETP.GE.AND P0, PT, R25, R12, PT ;  /* 0x0000000c1900720c */ /* 0x001fda0003f06270 */
[----:B------:R-:W-:Y:S05]  /*09a0*/  @P0 BRA `(.L_x_16) ;  /* 0x0000000000b40947 */ /* 0x000fea0003800000 */
[----:B------:R-:W0:Y:S01]  /*09b0*/  LDCU UR4, c[0x0][0x3b0] ;  /* 0x00007600ff0477ac */ /* 0x000e220008000800 */
[-C--:B------:R-:W-:Y:S01]  /*09c0*/  I2FP.F32.S32 R4, R9.reuse ;  /* 0x0000000900047245 */ /* 0x080fe20000201400 */
[----:B------:R-:W-:Y:S01]  /*09d0*/  IMAD.MOV.U32 R15, RZ, RZ, R25 ;  /* 0x000000ffff0f7224 */ /* 0x000fe200078e0019 */
[----:B------:R-:W-:-:S03]  /*09e0*/  IADD3 R11, PT, PT, R10, R9, RZ ;  /* 0x000000090a0b7210 */ /* 0x000fc60007ffe0ff */
[----:B------:R-:W-:Y:S01]  /*09f0*/  FADD R5, R19, R4 ;  /* 0x0000000413057221 */ /* 0x000fe20000000000 */
[----:B------:R-:W-:-:S03]  /*0a00*/  IMAD.IADD R4, R25, 0x1, R8 ;  /* 0x0000000119047824 */ /* 0x000fc600078e0208 */
[----:B------:R-:W-:-:S04]  /*0a10*/  FADD R5, R22, R5 ;  /* 0x0000000516057221 */ /* 0x000fc80000000000 */
[----:B------:R-:W-:Y:S01]  /*0a20*/  FMUL R13, R24, R5 ;  /* 0x00000005180d7220 */ /* 0x000fe20000400000 */
[----:B0-----:R-:W-:-:S07]  /*0a30*/  IMAD R11, R11, UR4, R4 ;  /* 0x000000040b0b7c24 */ /* 0x001fce000f8e0204 */
.L_x_17:
[----:B0-----:R-:W0:Y:S01]  /*0a40*/  LDC.64 R4, c[0x0][0x388] ;  /* 0x0000e200ff047b82 */ /* 0x001e220000000a00 */
[----:B------:R-:W-:-:S07]  /*0a50*/  I2FP.F32.S32 R21, R15 ;  /* 0x0000000f00157245 */ /* 0x000fce0000201400 */
[----:B------:R-:W1:Y:S01]  /*0a60*/  LDC.64 R6, c[0x0][0x380] ;  /* 0x0000e000ff067b82 */ /* 0x000e620000000a00 */
[----:B0-----:R-:W-:-:S06]  /*0a70*/  IMAD.WIDE R4, R11, 0x8, R4 ;  /* 0x000000080b047825 */ /* 0x001fcc00078e0204 */
[----:B------:R-:W2:Y:S01]  /*0a80*/  LDG.E.64 R4, desc[UR36][R4.64] ;  /* 0x0000002404047981 */ /* 0x000ea2000c1e1b00 */
[----:B------:R-:W-:Y:S01]  /*0a90*/  FADD R14, R18, R21 ;  /* 0x00000015120e7221 */ /* 0x000fe20000000000 */
[----:B------:R-:W-:Y:S05]  /*0aa0*/  YIELD ;  /* 0x0000000000007946 */ /* 0x000fea0003800000 */
[----:B------:R-:W-:-:S04]  /*0ab0*/  FADD R14, R13, R14 ;  /* 0x0000000e0d0e7221 */ /* 0x000fc80000000000 */
[----:B------:R-:W1:Y:S02]  /*0ac0*/  F2I.TRUNC.NTZ R27, R14 ;  /* 0x0000000e001b7305 */ /* 0x000e64000020f100 */
[----:B-1----:R-:W-:Y:S01]  /*0ad0*/  IMAD.WIDE R6, R27, 0x8, R6 ;  /* 0x000000081b067825 */ /* 0x002fe200078e0206 */
[----:B------:R-:W-:-:S04]  /*0ae0*/  IADD3 R15, PT, PT, R15, UR42, RZ ;  /* 0x0000002a0f0f7c10 */ /* 0x000fc8000fffe0ff */
[----:B------:R-:W-:Y:S01]  /*0af0*/  ISETP.GE.AND P0, PT, R15, R12, PT ;  /* 0x0000000c0f00720c */ /* 0x000fe20003f06270 */
[----:B------:R-:W-:Y:S02]  /*0b00*/  VIADD R11, R11, UR42 ;  /* 0x0000002a0b0b7c36 */ /* 0x000fe40008000000 */
[C---:B--2---:R-:W-:Y:S01]  /*0b10*/  FMUL R21, R0.reuse, R4 ;  /* 0x0000000400157220 */ /* 0x044fe20000400000 */
[-C--:B------:R-:W-:Y:S01]  /*0b20*/  FMUL R27, R0, R5.reuse ;  /* 0x00000005001b7220 */ /* 0x080fe20000400000 */
[----:B------:R-:W-:Y:S02]  /*0b30*/  FMUL R29, R17, R5 ;  /* 0x00000005111d7220 */ /* 0x000fe40000400000 */
[C---:B------:R-:W-:Y:S01]  /*0b40*/  FMUL R20, R2.reuse, R21 ;  /* 0x0000001502147220 */ /* 0x040fe20000400000 */
[C---:B------:R-:W-:Y:S01]  /*0b50*/  FMUL R28, R2.reuse, R27 ;  /* 0x0000001b021c7220 */ /* 0x040fe20000400000 */
[----:B------:R-:W-:-:S03]  /*0b60*/  FMUL R5, R2, R29 ;  /* 0x0000001d02057220 */ /* 0x000fc60000400000 */
[----:B------:R-:W-:Y:S04]  /*0b70*/  REDG.E.ADD.F32.FTZ.RN.STRONG.GPU desc[UR36][R6.64], R20 ;  /* 0x00000014060079a6 */ /* 0x000fe8000c12f324 */
[----:B------:R-:W-:Y:S01]  /*0b80*/  REDG.E.ADD.F32.FTZ.RN.STRONG.GPU desc[UR36][R6.64+0x4], R28 ;  /* 0x0000041c060079a6 */ /* 0x000fe2000c12f324 */
[----:B------:R-:W-:-:S03]  /*0b90*/  FMUL R14, R17, R4 ;  /* 0x00000004110e7220 */ /* 0x000fc60000400000 */
[----:B------:R0:W-:Y:S01]  /*0ba0*/  REDG.E.ADD.F32.FTZ.RN.STRONG.GPU desc[UR36][R6.64+0xc], R5 ;  /* 0x00000c05060079a6 */ /* 0x0001e2000c12f324 */
[-C--:B------:R-:W-:Y:S01]  /*0bb0*/  FMUL R4, R2, R14.reuse ;  /* 0x0000000e02047220 */ /* 0x080fe20000400000 */
[----:B0-----:R-:W0:Y:S04]  /*0bc0*/  LDC R5, c[0x0][0x3a0] ;  /* 0x0000e800ff057b82 */ /* 0x001e280000000800 */
[----:B------:R0:W-:Y:S01]  /*0bd0*/  REDG.E.ADD.F32.FTZ.RN.STRONG.GPU desc[UR36][R6.64+0x8], R4 ;  /* 0x00000804060079a6 */ /* 0x0001e2000c12f324 */
[C---:B------:R-:W-:Y:S01]  /*0be0*/  FMUL R21, R16.reuse, R21 ;  /* 0x0000001510157220 */ /* 0x040fe20000400000 */
[C---:B------:R-:W-:Y:S01]  /*0bf0*/  FMUL R27, R16.reuse, R27 ;  /* 0x0000001b101b7220 */ /* 0x040fe20000400000 */
[C---:B------:R-:W-:Y:S01]  /*0c00*/  FMUL R14, R16.reuse, R14 ;  /* 0x0000000e100e7220 */ /* 0x040fe20000400000 */
[----:B------:R-:W-:Y:S01]  /*0c10*/  FMUL R29, R16, R29 ;  /* 0x0000001d101d7220 */ /* 0x000fe20000400000 */
[----:B0-----:R-:W-:-:S05]  /*0c20*/  IMAD.WIDE R4, R5, 0x8, R6 ;  /* 0x0000000805047825 */ /* 0x001fca00078e0206 */
[----:B------:R0:W-:Y:S04]  /*0c30*/  REDG.E.ADD.F32.FTZ.RN.STRONG.GPU desc[UR36][R4.64], R21 ;  /* 0x00000015040079a6 */ /* 0x0001e8000c12f324 */
[----:B------:R0:W-:Y:S04]  /*0c40*/  REDG.E.ADD.F32.FTZ.RN.STRONG.GPU desc[UR36][R4.64+0x4], R27 ;  /* 0x0000041b040079a6 */ /* 0x0001e8000c12f324 */
[----:B------:R0:W-:Y:S04]  /*0c50*/  REDG.E.ADD.F32.FTZ.RN.STRONG.GPU desc[UR36][R4.64+0x8], R14 ;  /* 0x0000080e040079a6 */ /* 0x0001e8000c12f324 */
[----:B------:R0:W-:Y:S01]  /*0c60*/  REDG.E.ADD.F32.FTZ.RN.STRONG.GPU desc[UR36][R4.64+0xc], R29 ;  /* 0x00000c1d040079a6 */ /* 0x0001e2000c12f324 */
[----:B------:R-:W-:Y:S05]  /*0c70*/  @!P0 BRA `(.L_x_17) ;  /* 0xfffffffc00708947 */ /* 0x000fea000383ffff */
.L_x_16:
[----:B------:R-:W-:Y:S05]  /*0c80*/  BSYNC B2 ;  /* 0x0000000000027941 */ /* 0x000fea0003800000 */
.L_x_15:
[----:B------:R-:W-:-:S04]  /*0c90*/  IADD3 R9, PT, PT, R9, UR43, RZ ;  /* 0x0000002b09097c10 */ /* 0x000fc8000fffe0ff */
[----:B------:R-:W-:-:S13]  /*0ca0*/  ISETP.GE.AND P0, PT, R9, R12, PT ;  /* 0x0000000c0900720c */ /* 0x000fda0003f06270 */
[----:B------:R-:W-:Y:S05]  /*0cb0*/  @!P0 BRA `(.L_x_18) ;  /* 0xfffffffc002c8947 */ /* 0x000fea000383ffff */
[----:B------:R-:W-:Y:S05]  /*0cc0*/  BSYNC B1 ;  /* 0x0000000000017941 */ /* 0x000fea0003800000 */
.L_x_14:
[----:B------:R-:W1:Y:S01]  /*0cd0*/  LDCU UR4, c[0x0][0x3a8] ;  /* 0x00007500ff0477ac */ /* 0x000e620008000800 */
[----:B------:R-:W-:-:S05]  /*0ce0*/  VIADD R3, R3, 0x1 ;  /* 0x0000000103037836 */ /* 0x000fca0000000000 */
[----:B-1----:R-:W-:-:S13]  /*0cf0*/  ISETP.NE.AND P0, PT, R3, UR4, PT ;  /* 0x0000000403007c0c */ /* 0x002fda000bf05270 */
[----:B------:R-:W-:Y:S05]  /*0d00*/  @P0 BRA `(.L_x_19) ;  /* 0xfffffff800d80947 */ /* 0x000fea000383ffff */
[----:B------:R-:W-:Y:S05]  /*0d10*/  BSYNC B0 ;  /* 0x0000000000007941 */ /* 0x000fea0003800000 */
.L_x_13:
[----:B------:R-:W1:Y:S01]  /*0d20*/  LDCU UR4, c[0x0][0x370] ;  /* 0x00006e00ff0477ac */ /* 0x000e620008000800 */
[----:B------:R-:W2:Y:S01]  /*0d30*/  LDCU UR5, c[0x0][0x3a4] ;  /* 0x00007480ff0577ac */ /* 0x000ea20008000800 */
[----:B-1----:R-:W-:-:S04]  /*0d40*/  IADD3 R23, PT, PT, R23, UR4, RZ ;  /* 0x0000000417177c10 */ /* 0x002fc8000fffe0ff */
[----:B--2---:R-:W-:-:S13]  /*0d50*/  ISETP.GE.AND P0, PT, R23, UR5, PT ;  /* 0x0000000517007c0c */ /* 0x004fda000bf06270 */
[----:B------:R-:W-:Y:S05]  /*0d60*/  @!P0 BRA `(.L_x_20) ;  /* 0xfffffff400fc8947 */ /* 0x000fea000383ffff */
.L_x_10:
[----:B012---:R-:W-:Y:S05]  /*0d70*/  BSYNC B7 ;  /* 0x0000000000077941 */ /* 0x007fea0003800000 */
.L_x_9:
[----:B------:R-:W0:Y:S01]  /*0d80*/  LDCU UR4, c[0x0][0x374] ;  /* 0x00006e80ff0477ac */ /* 0x000e220008000800 */
[----:B------:R-:W1:Y:S01]  /*0d90*/  LDCU UR5, c[0x0][0x398] ;  /* 0x00007300ff0577ac */ /* 0x000e620008000800 */
[----:B0-----:R-:W-:-:S05]  /*0da0*/  VIADD R26, R26, UR4 ;  /* 0x000000041a1a7c36 */ /* 0x001fca0008000000 */
[----:B-1----:R-:W-:-:S13]  /*0db0*/  ISETP.GE.AND P0, PT, R26, UR5, PT ;  /* 0x000000051a007c0c */ /* 0x002fda000bf06270 */
[----:B------:R-:W-:Y:S05]  /*0dc0*/  @!P0 BRA `(.L_x_21) ;  /* 0xfffffff400c48947 */ /* 0x000fea000383ffff */
[----:B------:R-:W-:Y:S05]  /*0dd0*/  EXIT ;  /* 0x000000000000794d */ /* 0x000fea0003800000 */
.L_x_4:
[----:B0-2---:R-:W-:Y:S05]  /*0de0*/  BSYNC B8 ;  /* 0x0000000000087941 */ /* 0x005fea0003800000 */
.L_x_0:
[----:B------:R-:W-:Y:S01]  /*0df0*/  MOV R0, 0x0 ;  /* 0x0000000000007802 */ /* 0x000fe20000000f00 */
[----:B------:R-:W0:Y:S01]  /*0e00*/  LDCU.64 UR4, c[0x4][0x10] ;  /* 0x01000200ff0477ac */ /* 0x000e220008000a00 */
[----:B------:R-:W-:Y:S02]  /*0e10*/  HFMA2 R8, -RZ, RZ, 0, 4.17232513427734375e-06 ;  /* 0x00000046ff087431 */ /* 0x000fe400000001ff */
[----:B------:R-:W-:Y:S01]  /*0e20*/  IMAD.MOV.U32 R12, RZ, RZ, 0x1 ;  /* 0x00000001ff0c7424 */ /* 0x000fe200078e00ff */
[----:B------:R1:W2:Y:S01]  /*0e30*/  LDC.64 R2, c[0x4][R0] ;  /* 0x0100000000027b82 */ /* 0x0002a20000000a00 */
[----:B------:R-:W3:Y:S01]  /*0e40*/  LDCU.64 UR6, c[0x4][0x18] ;  /* 0x01000300ff0677ac */ /* 0x000ee20008000a00 */
[----:B------:R-:W-:Y:S01]  /*0e50*/  MOV R13, RZ ;  /* 0x000000ff000d7202 */ /* 0x000fe20000000f00 */
[----:B------:R-:W4:Y:S01]  /*0e60*/  LDCU.64 UR8, c[0x4][0x8] ;  /* 0x01000100ff0877ac */ /* 0x000f220008000a00 */
[----:B0-----:R-:W-:Y:S01]  /*0e70*/  MOV R4, UR4 ;  /* 0x0000000400047c02 */ /* 0x001fe20008000f00 */
[----:B------:R-:W-:Y:S01]  /*0e80*/  IMAD.U32 R5, RZ, RZ, UR5 ;  /* 0x00000005ff057e24 */ /* 0x000fe2000f8e00ff */
[----:B---3--:R-:W-:Y:S01]  /*0e90*/  MOV R6, UR6 ;  /* 0x0000000600067c02 */ /* 0x008fe20008000f00 */
[----:B------:R-:W-:Y:S01]  /*0ea0*/  IMAD.U32 R7, RZ, RZ, UR7 ;  /* 0x00000007ff077e24 */ /* 0x000fe2000f8e00ff */
[----:B----4-:R-:W-:Y:S01]  /*0eb0*/  MOV R10, UR8 ;  /* 0x00000008000a7c02 */ /* 0x010fe20008000f00 */
[----:B-1----:R-:W-:-:S07]  /*0ec0*/  IMAD.U32 R11, RZ, RZ, UR9 ;  /* 0x00000009ff0b7e24 */ /* 0x002fce000f8e00ff */
[----:B------:R-:W-:-:S07]  /*0ed0*/  LEPC R20, `(.L_x_22) ;  /* 0x000000001014794e */ /* 0x000fce0000000000 */
[----:B--2---:R-:W-:Y:S05]  /*0ee0*/  CALL.ABS.NOINC R2 ;  /* 0x0000000002007343 */ /* 0x004fea0003c00000 */
.L_x_22:
[----:B------:R-:W-:Y:S05]  /*0ef0*/  EXIT ;  /* 0x000000000000794d */ /* 0x000fea0003800000 */
.L_x_23:
[----:B------:R-:W-:-:S00]  /*0f00*/  BRA `(.L_x_23) ;  /* 0xfffffffc00fc7947 */ /* 0x000fc0000383ffff */
[----:B------:R-:W-:-:S00]  /*0f10*/  NOP ;  /* 0x0000000000007918 */ /* 0x000fc00000000000 */
        /* <DEDUP_REMOVED lines=14> */
.L_x_48:


//--------------------- .text.fwd_patch           --------------------------
	.section	.text.fwd_patch,"ax",@progbits
	.align	128
        .global         fwd_patch
        .type           fwd_patch,@function
        .size           fwd_patch,(.L_x_49 - fwd_patch)
        .other          fwd_patch,@"STO_CUDA_ENTRY STV_DEFAULT"
fwd_patch:
.text.fwd_patch:
[----:B------:R-:W0:Y:S08]  /*0000*/  LDC R1, c[0x0][0x37c] ;  /* 0x0000df00ff017b82 */ /* 0x000e300000000800 */
[----:B------:R-:W1:Y:S08]  /*0010*/  S2UR UR4, SR_CTAID.Y ;  /* 0x00000000000479c3 */ /* 0x000e700000002600 */
[----:B------:R-:W1:Y:S02]  /*0020*/  LDC R0, c[0x0][0x398] ;  /* 0x0000e600ff007b82 */ /* 0x000e640000000800 */
[----:B-1----:R-:W-:-:S13]  /*0030*/  ISETP.LE.AND P0, PT, R0, UR4, PT ;  /* 0x0000000400007c0c */ /* 0x002fda000bf03270 */
[----:B0-----:R-:W-:Y:S05]  /*0040*/  @P0 EXIT ;  /* 0x000000000000094d */ /* 0x001fea0003800000 */
[----:B------:R-:W0:Y:S01]  /*0050*/  LDCU.64 UR8, c[0x0][0x3a8] ;  /* 0x00007500ff0877ac */ /* 0x000e220008000a00 */
[----:B------:R-:W1:Y:S01]  /*0060*/  S2UR UR38, SR_CTAID.X ;  /* 0x00000000002679c3 */ /* 0x000e620000002500 */
[----:B------:R-:W-:Y:S01]  /*0070*/  BSSY.RECONVERGENT B8, `(.L_x_24) ;  /* 0x00000d5000087945 */ /* 0x000fe20003800200 */
[----:B------:R-:W-:Y:S01]  /*0080*/  MOV R2, UR4 ;  /* 0x0000000400027c02 */ /* 0x000fe20008000f00 */
[----:B------:R-:W2:Y:S01]  /*0090*/  LDCU UR5, c[0x0][0x3a0] ;  /* 0x00007400ff0577ac */ /* 0x000ea20008000800 */
[----:B------:R-:W3:Y:S04]  /*00a0*/  LDCU UR6, c[0x0][0x39c] ;  /* 0x00007380ff0677ac */ /* 0x000ee80008000800 */
[----:B------:R-:W4:Y:S01]  /*00b0*/  S2UR UR39, SR_CTAID.Z ;  /* 0x00000000002779c3 */ /* 0x000f220000002700 */
[----:B------:R-:W1:Y:S01]  /*00c0*/  LDCU UR40, c[0x0][0x370] ;  /* 0x00006e00ff2877ac */ /* 0x000e620008000800 */
[----:B------:R-:W1:Y:S01]  /*00d0*/  LDCU.64 UR36, c[0x0][0x358] ;  /* 0x00006b00ff2477ac */ /* 0x000e620008000a00 */
[----:B0-----:R-:W-:Y:S01]  /*00e0*/  I2FP.F32.S32 R17, UR9 ;  /* 0x0000000900117c45 */ /* 0x001fe20008201400 */
[----:B------:R-:W-:Y:S01]  /*00f0*/  UISETP.GT.AND UP0, UPT, UR8, URZ, UPT ;  /* 0x000000ff0800728c */ /* 0x000fe2000bf04270 */
[----:B--2---:R-:W-:Y:S01]  /*0100*/  I2FP.F32.S32 R16, UR5 ;  /* 0x0000000500107c45 */ /* 0x004fe20008201400 */
[----:B------:R-:W0:Y:S01]  /*0110*/  LDCU UR41, c[0x0][0x3a4] ;  /* 0x00007480ff2977ac */ /* 0x000e220008000800 */
[----:B---3--:R-:W-:Y:S01]  /*0120*/  I2FP.F32.S32 R18, UR6 ;  /* 0x0000000600127c45 */ /* 0x008fe20008201400 */
[----:B------:R-:W2:Y:S05]  /*0130*/  LDCU UR42, c[0x0][0x374] ;  /* 0x00006e80ff2a77ac */ /* 0x000eaa0008000800 */
[----:B------:R-:W-:Y:S05]  /*0140*/  BRA.U UP0, `(.L_x_25) ;  /* 0x0000000100d87547 */ /* 0x000fea000b800000 */
.L_x_32:
[----:B------:R-:W1:Y:S01]  /*0150*/  LDCU UR4, c[0x0][0x3a4] ;  /* 0x00007480ff0477ac */ /* 0x000e620008000800 */
[----:B------:R-:W-:Y:S01]  /*0160*/  BSSY.RELIABLE B7, `(.L_x_26) ;  /* 0x000002f000077945 */ /* 0x000fe20003800100 */
[----:B-1----:R-:W-:-:S09]  /*0170*/  UISETP.GE.AND UP0, UPT, UR38, UR4, UPT ;  /* 0x000000042600728c */ /* 0x002fd2000bf06270 */
[----:B------:R-:W-:Y:S05]  /*0180*/  BRA.U UP0, `(.L_x_27) ;  /* 0x0000000100b07547 */ /* 0x000fea000b800000 */
[----:B------:R-:W-:-:S07]  /*0190*/  MOV R19, UR38 ;  /* 0x0000002600137c02 */ /* 0x000fce0008000f00 */
.L_x_31:
[----:B------:R-:W1:Y:S01]  /*01a0*/  LDC.64 R4, c[0x0][0x390] ;  /* 0x0000e400ff047b82 */ /* 0x000e620000000a00 */
[----:B0-----:R-:W-:-:S04]  /*01b0*/  IMAD R3, R2, UR41, R19 ;  /* 0x0000002902037c24 */ /* 0x001fc8000f8e0213 */
[----:B-1----:R-:W-:-:S06]  /*01c0*/  IMAD.WIDE R4, R3, 0x8, R4 ;  /* 0x0000000803047825 */ /* 0x002fcc00078e0204 */
[----:B------:R-:W3:Y:S02]  /*01d0*/  LDG.E.64 R4, desc[UR36][R4.64] ;  /* 0x0000002404047981 */ /* 0x000ee4000c1e1b00 */
[----:B---3--:R-:W0:Y:S08]  /*01e0*/  FRND.FLOOR R0, R5 ;  /* 0x0000000500007307 */ /* 0x008e300000205000 */
        /* <DEDUP_REMOVED lines=23> */
[----:B------:R-:W3:Y:S01]  /*0360*/  LDC.64 R14, c[0x4][R14] ;  /* 0x010000000e0e7b82 */ /* 0x000ee20000000a00 */
[----:B------:R-:W-:Y:S01]  /*0370*/  IMAD.MOV.U32 R13, RZ, RZ, RZ ;  /* 0x000000ffff0d7224 */ /* 0x000fe200078e00ff */
[----:B------:R-:W5:Y:S01]  /*0380*/  LDCU.64 UR8, c[0x4][0x8] ;  /* 0x01000100ff0877ac */ /* 0x000f620008000a00 */
[----:B0-----:R-:W-:Y:S01]  /*0390*/  IMAD.U32 R4, RZ, RZ, UR4 ;  /* 0x00000004ff047e24 */ /* 0x001fe2000f8e00ff */
[----:B------:R-:W-:Y:S01]  /*03a0*/  MOV R5, UR5 ;  /* 0x0000000500057c02 */ /* 0x000fe20008000f00 */
[----:B-1----:R-:W-:Y:S01]  /*03b0*/  IMAD.U32 R6, RZ, RZ, UR6 ;  /* 0x00000006ff067e24 */ /* 0x002fe2000f8e00ff */
[----:B------:R-:W-:Y:S01]  /*03c0*/  MOV R7, UR7 ;  /* 0x0000000700077c02 */ /* 0x000fe20008000f00 */
[----:B-----5:R-:W-:Y:S01]  /*03d0*/  IMAD.U32 R10, RZ, RZ, UR8 ;  /* 0x00000008ff0a7e24 */ /* 0x020fe2000f8e00ff */
[----:B------:R-:W-:-:S07]  /*03e0*/  MOV R11, UR9 ;  /* 0x00000009000b7c02 */ /* 0x000fce0008000f00 */
[----:B------:R-:W-:-:S07]  /*03f0*/  LEPC R20, `(.L_x_30) ;  /* 0x000000001014794e */ /* 0x000fce0000000000 */
[----:B--234-:R-:W-:Y:S05]  /*0400*/  CALL.ABS.NOINC R14 ;  /* 0x000000000e007343 */ /* 0x01cfea0003c00000 */
.L_x_30:
[----:B--2-4-:R-:W-:Y:S05]  /*0410*/  BSYNC.RECONVERGENT B6 ;  /* 0x0000000000067941 */ /* 0x014fea0003800200 */
.L_x_29:
[----:B------:R-:W-:-:S04]  /*0420*/  IADD3 R19, PT, PT, R19, UR40, RZ ;  /* 0x0000002813137c10 */ /* 0x000fc8000fffe0ff */
[----:B------:R-:W-:-:S13]  /*0430*/  ISETP.GE.AND P0, PT, R19, UR41, PT ;  /* 0x0000002913007c0c */ /* 0x000fda000bf06270 */
[----:B------:R-:W-:Y:S05]  /*0440*/  @!P0 BRA `(.L_x_31) ;  /* 0xfffffffc00548947 */ /* 0x000fea000383ffff */
.L_x_27:
[----:B0-2-4-:R-:W-:Y:S05]  /*0450*/  BSYNC.RELIABLE B7 ;  /* 0x0000000000077941 */ /* 0x015fea0003800100 */
.L_x_26:
[----:B------:R-:W0:Y:S01]  /*0460*/  LDCU UR4, c[0x0][0x398] ;  /* 0x00007300ff0477ac */ /* 0x000e220008000800 */
[----:B------:R-:W-:-:S05]  /*0470*/  VIADD R2, R2, UR42 ;  /* 0x0000002a02027c36 */ /* 0x000fca0008000000 */
[----:B0-----:R-:W-:-:S13]  /*0480*/  ISETP.GE.AND P0, PT, R2, UR4, PT ;  /* 0x0000000402007c0c */ /* 0x001fda000bf06270 */
[----:B------:R-:W-:Y:S05]  /*0490*/  @!P0 BRA `(.L_x_32) ;  /* 0xfffffffc002c8947 */ /* 0x000fea000383ffff */
[----:B------:R-:W-:Y:S05]  /*04a0*/  EXIT ;  /* 0x000000000000794d */ /* 0x000fea0003800000 */
.L_x_25:
[----:B------:R-:W3:Y:S01]  /*04b0*/  LDCU UR43, c[0x0][0x360] ;  /* 0x00006c00ff2b77ac */ /* 0x000ee20008000800 */
[----:B------:R-:W0:Y:S02]  /*04c0*/  LDCU UR44, c[0x0][0x378] ;  /* 0x00006f00ff2c77ac */ /* 0x000e240008000800 */
.L_x_45:
[----:B------:R-:W1:Y:S01]  /*04d0*/  LDCU UR4, c[0x0][0x3a4] ;  /* 0x00007480ff0477ac */ /* 0x000e620008000800 */
[----:B------:R-:W-:Y:S01]  /*04e0*/  BSSY.RELIABLE B7, `(.L_x_33) ;  /* 0x0000087000077945 */ /* 0x000fe20003800100 */
[----:B-1----:R-:W-:-:S09]  /*04f0*/  UISETP.GE.AND UP0, UPT, UR38, UR4, UPT ;  /* 0x000000042600728c */ /* 0x002fd2000bf06270 */
[----:B------:R-:W-:Y:S05]  /*0500*/  BRA.U UP0, `(.L_x_34) ;  /* 0x0000000900107547 */ /* 0x000fea000b800000 */
[----:B------:R-:W1:Y:S01]  /*0510*/  LDCU UR4, c[0x0][0x39c] ;  /* 0x00007380ff0477ac */ /* 0x000e620008000800 */
[----:B------:R-:W-:Y:S01]  /*0520*/  MOV R17, UR38 ;  /* 0x0000002600117c02 */ /* 0x000fe20008000f00 */
[----:B-1----:R-:W-:-:S05]  /*0530*/  IMAD R18, R2, UR4, RZ ;  /* 0x0000000402127c24 */ /* 0x002fca000f8e02ff */
[----:B------:R-:W-:-:S07]  /*0540*/  I2FP.F32.S32 R18, R18 ;  /* 0x0000001200127245 */ /* 0x000fce0000201400 */
.L_x_44:
[----:B0-----:R-:W1:Y:S01]  /*0550*/  LDC.64 R4, c[0x0][0x390] ;  /* 0x0000e400ff047b82 */ /* 0x001e620000000a00 */
[----:B------:R-:W5:Y:S01]  /*0560*/  LDCU UR4, c[0x0][0x3a4] ;  /* 0x00007480ff0477ac */ /* 0x000f620008000800 */
[----:B------:R-:W0:Y:S01]  /*0570*/  LDCU UR5, c[0x0][0x39c] ;  /* 0x00007380ff0577ac */ /* 0x000e220008000800 */
[----:B-----5:R-:W-:Y:S01]  /*0580*/  IMAD R3, R2, UR4, R17 ;  /* 0x0000000402037c24 */ /* 0x020fe2000f8e0211 */
[----:B------:R-:W5:Y:S03]  /*0590*/  LDCU UR4, c[0x0][0x3ac] ;  /* 0x00007580ff0477ac */ /* 0x000f660008000800 */
[----:B-1----:R-:W-:-:S06]  /*05a0*/  IMAD.WIDE R4, R3, 0x8, R4 ;  /* 0x0000000803047825 */ /* 0x002fcc00078e0204 */
[----:B------:R-:W2:Y:S01]  /*05b0*/  LDG.E.64 R4, desc[UR36][R4.64] ;  /* 0x0000002404047981 */ /* 0x000ea2000c1e1b00 */
[----:B0-----:R-:W-:Y:S02]  /*05c0*/  I2FP.F32.S32 R7, UR5 ;  /* 0x0000000500077c45 */ /* 0x001fe40008201400 */
[----:B-----5:R-:W-:Y:S01]  /*05d0*/  I2FP.F32.S32 R0, UR4 ;  /* 0x0000000400007c45 */ /* 0x020fe20008201400 */
        /* <DEDUP_REMOVED lines=35> */
.L_x_36:
[----:B---34-:R-:W-:Y:S05]  /*0810*/  BSYNC.RECONVERGENT B6 ;  /* 0x0000000000067941 */ /* 0x018fea0003800200 */
.L_x_35:
[----:B------:R-:W-:Y:S01]  /*0820*/  BSSY.RECONVERGENT B0, `(.L_x_37) ;  /* 0x000004d000007945 */ /* 0x000fe20003800200 */
[----:B------:R-:W-:Y:S01]  /*0830*/  FADD R0, -R23, 1 ;  /* 0x3f80000017007421 */ /* 0x000fe20000000100 */
[----:B------:R-:W-:Y:S01]  /*0840*/  FADD R3, -R24, 1 ;  /* 0x3f80000018037421 */ /* 0x000fe20000000100 */
[----:B------:R-:W-:-:S07]  /*0850*/  MOV R12, RZ ;  /* 0x000000ff000c7202 */ /* 0x000fce0000000f00 */
.L_x_43:
[----:B0-----:R-:W0:Y:S02]  /*0860*/  LDCU UR4, c[0x0][0x3ac] ;  /* 0x00007580ff0477ac */ /* 0x001e240008000800 */
[----:B0-----:R-:W-:-:S09]  /*0870*/  UISETP.GE.AND UP0, UPT, UR39, UR4, UPT ;  /* 0x000000042700728c */ /* 0x001fd2000bf06270 */
[----:B------:R-:W-:Y:S05]  /*0880*/  BRA.U UP0, `(.L_x_38) ;  /* 0x0000000500087547 */ /* 0x000fea000b800000 */
[----:B------:R-:W0:Y:S01]  /*0890*/  LDC R4, c[0x0][0x3b0] ;  /* 0x0000ec00ff047b82 */ /* 0x000e220000000800 */
[----:B------:R-:W0:Y:S01]  /*08a0*/  LDCU UR7, c[0x0][0x3ac] ;  /* 0x00007580ff0777ac */ /* 0x000e220008000800 */
[----:B------:R-:W-:Y:S01]  /*08b0*/  BSSY.RECONVERGENT B1, `(.L_x_38) ;  /* 0x000003f000017945 */ /* 0x000fe20003800200 */
[----:B------:R-:W-:Y:S01]  /*08c0*/  MOV R14, UR39 ;  /* 0x00000027000e7c02 */ /* 0x000fe20008000f00 */
[----:B------:R-:W1:Y:S01]  /*08d0*/  LDCU UR4, c[0x0][0x3a4] ;  /* 0x00007480ff0477ac */ /* 0x000e620008000800 */
[----:B------:R-:W2:Y:S01]  /*08e0*/  LDCU UR5, c[0x0][0x3a8] ;  /* 0x00007500ff0577ac */ /* 0x000ea20008000800 */
[----:B------:R-:W3:Y:S01]  /*08f0*/  LDCU UR6, c[0x0][0x3b0] ;  /* 0x00007600ff0677ac */ /* 0x000ee20008000800 */
[----:B-1----:R-:W-:Y:S02]  /*0900*/  IMAD R5, R2, UR4, R17 ;  /* 0x0000000402057c24 */ /* 0x002fe4000f8e0211 */
[----:B0-----:R-:W-:-:S05]  /*0910*/  VIADD R4, R4, -UR7 ;  /* 0x8000000704047c36 */ /* 0x001fca0008000000 */
[----:B------:R-:W-:Y:S01]  /*0920*/  LEA.HI R13, R4, R4, RZ, 0x1 ;  /* 0x00000004040d7211 */ /* 0x000fe200078f08ff */
[----:B--2---:R-:W-:-:S03]  /*0930*/  IMAD R4, R5, UR5, R12 ;  /* 0x0000000505047c24 */ /* 0x004fc6000f8e020c */
[----:B------:R-:W-:-:S05]  /*0940*/  SHF.R.S32.HI R13, RZ, 0x1, R13 ;  /* 0x00000001ff0d7819 */ /* 0x000fca000001140d */
[----:B---3--:R-:W-:-:S07]  /*0950*/  IMAD R15, R4, UR6, R13 ;  /* 0x00000006040f7c24 */ /* 0x008fce000f8e020d */
.L_x_42:
[----:B0-----:R-:W0:Y:S01]  /*0960*/  S2R R26, SR_TID.X ;  /* 0x00000000001a7919 */ /* 0x001e220000002100 */
[----:B------:R-:W0:Y:S01]  /*0970*/  LDC R21, c[0x0][0x3ac] ;  /* 0x0000eb00ff157b82 */ /* 0x000e220000000800 */
[----:B------:R-:W-:Y:S01]  /*0980*/  BSSY.RECONVERGENT B2, `(.L_x_39) ;  /* 0x000002e000027945 */ /* 0x000fe20003800200 */
[----:B0-----:R-:W-:-:S13]  /*0990*/  ISETP.GE.AND P0, PT, R26, R21, PT ;  /* 0x000000151a00720c */ /* 0x001fda0003f06270 */
[----:B------:R-:W-:Y:S05]  /*09a0*/  @P0 BRA `(.L_x_40) ;  /* 0x0000000000ac0947 */ /* 0x000fea0003800000 */
[----:B------:R-:W0:Y:S01]  /*09b0*/  LDCU UR4, c[0x0][0x3b0] ;  /* 0x00007600ff0477ac */ /* 0x000e220008000800 */
[-C--:B------:R-:W-:Y:S01]  /*09c0*/  I2FP.F32.S32 R4, R14.reuse ;  /* 0x0000000e00047245 */ /* 0x080fe20000201400 */
[----:B------:R-:W-:Y:S01]  /*09d0*/  IMAD.IADD R7, R26, 0x1, R13 ;  /* 0x000000011a077824 */ /* 0x000fe200078e020d */
[----:B------:R-:W-:-:S03]  /*09e0*/  IADD3 R20, PT, PT, R15, R14, RZ ;  /* 0x0000000e0f147210 */ /* 0x000fc60007ffe0ff */
[----:B------:R-:W-:-:S04]  /*09f0*/  FADD R5, R19, R4 ;  /* 0x0000000413057221 */ /* 0x000fc80000000000 */
[----:B------:R-:W-:-:S04]  /*0a00*/  FADD R5, R18, R5 ;  /* 0x0000000512057221 */ /* 0x000fc80000000000 */
[----:B------:R-:W-:Y:S01]  /*0a10*/  FMUL R25, R16, R5 ;  /* 0x0000000510197220 */ /* 0x000fe20000400000 */
[----:B0-----:R-:W-:-:S07]  /*0a20*/  IMAD R20, R20, UR4, R7 ;  /* 0x0000000414147c24 */ /* 0x001fce000f8e0207 */
.L_x_41:
[----:B0-----:R-:W-:Y:S01]  /*0a30*/  I2FP.F32.S32 R5, R26 ;  /* 0x0000001a00057245 */ /* 0x001fe20000201400 */
[----:B------:R-:W0:Y:S04]  /*0a40*/  LDC.64 R28, c[0x0][0x380] ;  /* 0x0000e000ff1c7b82 */ /* 0x000e280000000a00 */
[----:B------:R-:W-:-:S04]  /*0a50*/  FADD R4, R22, R5 ;  /* 0x0000000516047221 */ /* 0x000fc80000000000 */
[----:B------:R-:W-:Y:S01]  /*0a60*/  FADD R27, R4, R25 ;  /* 0x00000019041b7221 */ /* 0x000fe20000000000 */
[----:B------:R-:W1:Y:S05]  /*0a70*/  LDC R9, c[0x0][0x3a0] ;  /* 0x0000e800ff097b82 */ /* 0x000e6a0000000800 */
[----:B------:R-:W0:Y:S02]  /*0a80*/  F2I.TRUNC.NTZ R27, R27 ;  /* 0x0000001b001b7305 */ /* 0x000e24000020f100 */
[----:B0-----:R-:W-:-:S05]  /*0a90*/  IMAD.WIDE R28, R27, 0x8, R28 ;  /* 0x000000081b1c7825 */ /* 0x001fca00078e021c */
[----:B------:R-:W2:Y:S04]  /*0aa0*/  LDG.E.64 R4, desc[UR36][R28.64+0x8] ;  /* 0x000008241c047981 */ /* 0x000ea8000c1e1b00 */
[----:B------:R1:W3:Y:S02]  /*0ab0*/  LDG.E.64 R6, desc[UR36][R28.64] ;  /* 0x000000241c067981 */ /* 0x0002e4000c1e1b00 */
[----:B-1----:R-:W-:-:S05]  /*0ac0*/  IMAD.WIDE R28, R9, 0x8, R28 ;  /* 0x00000008091c7825 */ /* 0x002fca00078e021c */
[----:B------:R-:W4:Y:S04]  /*0ad0*/  LDG.E.64 R8, desc[UR36][R28.64] ;  /* 0x000000241c087981 */ /* 0x000f28000c1e1b00 */
[----:B------:R-:W5:Y:S01]  /*0ae0*/  LDG.E.64 R10, desc[UR36][R28.64+0x8] ;  /* 0x000008241c0a7981 */ /* 0x000f62000c1e1b00 */
[----:B------:R-:W-:-:S05]  /*0af0*/  VIADD R26, R26, UR43 ;  /* 0x0000002b1a1a7c36 */ /* 0x000fca0008000000 */
[----:B------:R-:W-:Y:S01]  /*0b00*/  ISETP.GE.AND P0, PT, R26, R21, PT ;  /* 0x000000151a00720c */ /* 0x000fe20003f06270 */
[C---:B--2---:R-:W-:Y:S01]  /*0b10*/  FMUL R4, R23.reuse, R4 ;  /* 0x0000000417047220 */ /* 0x044fe20000400000 */
[----:B------:R-:W-:Y:S01]  /*0b20*/  FMUL R5, R23, R5 ;  /* 0x0000000517057220 */ /* 0x000fe20000400000 */
[C---:B---3--:R-:W-:Y:S01]  /*0b30*/  FMUL R6, R0.reuse, R6 ;  /* 0x0000000600067220 */ /* 0x048fe20000400000 */
[----:B------:R-:W-:Y:S01]  /*0b40*/  FMUL R7, R0, R7 ;  /* 0x0000000700077220 */ /* 0x000fe20000400000 */
[C---:B------:R-:W-:Y:S01]  /*0b50*/  FMUL R4, R3.reuse, R4 ;  /* 0x0000000403047220 */ /* 0x040fe20000400000 */
[----:B------:R-:W-:-:S03]  /*0b60*/  FMUL R27, R3, R5 ;  /* 0x00000005031b7220 */ /* 0x000fc60000400000 */
[C---:B------:R-:W-:Y:S01]  /*0b70*/  FFMA R5, R3.reuse, R6, R4 ;  /* 0x0000000603057223 */ /* 0x040fe20000000004 */
[----:B------:R-:W-:Y:S02]  /*0b80*/  FFMA R27, R3, R7, R27 ;  /* 0x00000007031b7223 */ /* 0x000fe4000000001b */
[----:B------:R-:W0:Y:S01]  /*0b90*/  LDC.64 R6, c[0x0][0x388] ;  /* 0x0000e200ff067b82 */ /* 0x000e220000000a00 */
[C---:B----4-:R-:W-:Y:S01]  /*0ba0*/  FMUL R4, R0.reuse, R9 ;  /* 0x0000000900047220 */ /* 0x050fe20000400000 */
[----:B------:R-:W-:-:S03]  /*0bb0*/  FMUL R8, R0, R8 ;  /* 0x0000000800087220 */ /* 0x000fc60000400000 */
[C---:B------:R-:W-:Y:S01]  /*0bc0*/  FFMA R27, R24.reuse, R4, R27 ;  /* 0x00000004181b7223 */ /* 0x040fe2000000001b */
[----:B------:R-:W-:Y:S01]  /*0bd0*/  FFMA R5, R24, R8, R5 ;  /* 0x0000000818057223 */ /* 0x000fe20000000005 */
[C---:B-----5:R-:W-:Y:S01]  /*0be0*/  FMUL R4, R23.reuse, R10 ;  /* 0x0000000a17047220 */ /* 0x060fe20000400000 */
[----:B------:R-:W-:-:S03]  /*0bf0*/  FMUL R8, R23, R11 ;  /* 0x0000000b17087220 */ /* 0x000fc60000400000 */
[C---:B------:R-:W-:Y:S01]  /*0c00*/  FFMA R4, R24.reuse, R4, R5 ;  /* 0x0000000418047223 */ /* 0x040fe20000000005 */
[----:B------:R-:W-:Y:S01]  /*0c10*/  FFMA R5, R24, R8, R27 ;  /* 0x0000000818057223 */ /* 0x000fe2000000001b */
[C---:B0-----:R-:W-:Y:S01]  /*0c20*/  IMAD.WIDE R6, R20.reuse, 0x8, R6 ;  /* 0x0000000814067825 */ /* 0x041fe200078e0206 */
[----:B------:R-:W-:-:S04]  /*0c30*/  IADD3 R20, PT, PT, R20, UR43, RZ ;  /* 0x0000002b14147c10 */ /* 0x000fc8000fffe0ff */
[----:B------:R0:W-:Y:S01]  /*0c40*/  STG.E.64 desc[UR36][R6.64], R4 ;  /* 0x0000000406007986 */ /* 0x0001e2000c101b24 */
[----:B------:R-:W-:Y:S05]  /*0c50*/  @!P0 BRA `(.L_x_41) ;  /* 0xfffffffc00748947 */ /* 0x000fea000383ffff */
.L_x_40:
[----:B------:R-:W-:Y:S05]  /*0c60*/  BSYNC.RECONVERGENT B2 ;  /* 0x0000000000027941 */ /* 0x000fea0003800200 */
.L_x_39:
[----:B------:R-:W-:-:S05]  /*0c70*/  VIADD R14, R14, UR44 ;  /* 0x0000002c0e0e7c36 */ /* 0x000fca0008000000 */
[----:B------:R-:W-:-:S13]  /*0c80*/  ISETP.GE.AND P0, PT, R14, R21, PT ;  /* 0x000000150e00720c */ /* 0x000fda0003f06270 */
[----:B------:R-:W-:Y:S05]  /*0c90*/  @!P0 BRA `(.L_x_42) ;  /* 0xfffffffc00308947 */ /* 0x000fea000383ffff */
[----:B------:R-:W-:Y:S05]  /*0ca0*/  BSYNC.RECONVERGENT B1 ;  /* 0x0000000000017941 */ /* 0x000fea0003800200 */
.L_x_38:
[----:B------:R-:W1:Y:S01]  /*0cb0*/  LDCU UR4, c[0x0][0x3a8] ;  /* 0x00007500ff0477ac */ /* 0x000e620008000800 */
[----:B------:R-:W-:-:S04]  /*0cc0*/  IADD3 R12, PT, PT, R12, 0x1, RZ ;  /* 0x000000010c0c7810 */ /* 0x000fc80007ffe0ff */
[----:B-1----:R-:W-:-:S13]  /*0cd0*/  ISETP.NE.AND P0, PT, R12, UR4, PT ;  /* 0x000000040c007c0c */ /* 0x002fda000bf05270 */
[----:B------:R-:W-:Y:S05]  /*0ce0*/  @P0 BRA `(.L_x_43) ;  /* 0xfffffff800dc0947 */ /* 0x000fea000383ffff */
[----:B------:R-:W-:Y:S05]  /*0cf0*/  BSYNC.RECONVERGENT B0 ;  /* 0x0000000000007941 */ /* 0x000fea0003800200 */
.L_x_37:
[----:B------:R-:W1:Y:S01]  /*0d00*/  LDCU UR4, c[0x0][0x370] ;  /* 0x00006e00ff0477ac */ /* 0x000e620008000800 */
[----:B------:R-:W2:Y:S01]  /*0d10*/  LDCU UR5, c[0x0][0x3a4] ;  /* 0x00007480ff0577ac */ /* 0x000ea20008000800 */
[----:B-1----:R-:W-:-:S05]  /*0d20*/  VIADD R17, R17, UR4 ;  /* 0x0000000411117c36 */ /* 0x002fca0008000000 */
[----:B--2---:R-:W-:-:S13]  /*0d30*/  ISETP.GE.AND P0, PT, R17, UR5, PT ;  /* 0x0000000511007c0c */ /* 0x004fda000bf06270 */
[----:B------:R-:W-:Y:S05]  /*0d40*/  @!P0 BRA `(.L_x_44) ;  /* 0xfffffff800008947 */ /* 0x000fea000383ffff */
.L_x_34:
[----:B0-234-:R-:W-:Y:S05]  /*0d50*/  BSYNC.RELIABLE B7 ;  /* 0x0000000000077941 */ /* 0x01dfea0003800100 */
.L_x_33:
[----:B------:R-:W0:Y:S01]  /*0d60*/  LDCU UR4, c[0x0][0x374] ;  /* 0x00006e80ff0477ac */ /* 0x000e220008000800 */
[----:B------:R-:W1:Y:S01]  /*0d70*/  LDCU UR5, c[0x0][0x398] ;  /* 0x00007300ff0577ac */ /* 0x000e620008000800 */
[----:B0-----:R-:W-:-:S04]  /*0d80*/  IADD3 R2, PT, PT, R2, UR4, RZ ;  /* 0x0000000402027c10 */ /* 0x001fc8000fffe0ff */
[----:B-1----:R-:W-:-:S13]  /*0d90*/  ISETP.GE.AND P0, PT, R2, UR5, PT ;  /* 0x0000000502007c0c */ /* 0x002fda000bf06270 */
[----:B------:R-:W-:Y:S05]  /*0da0*/  @!P0 BRA `(.L_x_45) ;  /* 0xfffffff400c88947 */ /* 0x000fea000383ffff */
[----:B------:R-:W-:Y:S05]  /*0db0*/  EXIT ;  /* 0x000000000000794d */ /* 0x000fea0003800000 */
.L_x_28:
[----:B--234-:R-:W-:Y:S05]  /*0dc0*/  BSYNC.RECONVERGENT B8 ;  /* 0x0000000000087941 */ /* 0x01cfea0003800200 */
.L_x_24:
[----:B------:R-:W-:Y:S01]  /*0dd0*/  MOV R0, 0x0 ;  /* 0x0000000000007802 */ /* 0x000fe20000000f00 */
[----:B------:R-:W0:Y:S01]  /*0de0*/  LDCU.64 UR4, c[0x4][0x10] ;  /* 0x01000200ff0477ac */ /* 0x000e220008000a00 */
[----:B------:R-:W-:Y:S02]  /*0df0*/  HFMA2 R12, -RZ, RZ, 0, 5.9604644775390625e-08 ;  /* 0x00000001ff0c7431 */ /* 0x000fe400000001ff */
[----:B------:R-:W-:Y:S01]  /*0e00*/  IMAD.MOV.U32 R8, RZ, RZ, 0x46 ;  /* 0x00000046ff087424 */ /* 0x000fe200078e00ff */
[----:B------:R1:W2:Y:S01]  /*0e10*/  LDC.64 R2, c[0x4][R0] ;  /* 0x0100000000027b82 */ /* 0x0002a20000000a00 */
[----:B------:R-:W3:Y:S01]  /*0e20*/  LDCU.64 UR6, c[0x4][0x18] ;  /* 0x01000300ff0677ac */ /* 0x000ee20008000a00 */
[----:B------:R-:W-:Y:S01]  /*0e30*/  IMAD.MOV.U32 R13, RZ, RZ, RZ ;  /* 0x000000ffff0d7224 */ /* 0x000fe200078e00ff */
[----:B------:R-:W4:Y:S01]  /*0e40*/  LDCU.64 UR8, c[0x4][0x8] ;  /* 0x01000100ff0877ac */ /* 0x000f220008000a00 */
[----:B0-----:R-:W-:Y:S01]  /*0e50*/  IMAD.U32 R4, RZ, RZ, UR4 ;  /* 0x00000004ff047e24 */ /* 0x001fe2000f8e00ff */
[----:B------:R-:W-:Y:S01]  /*0e60*/  MOV R5, UR5 ;  /* 0x0000000500057c02 */ /* 0x000fe20008000f00 */
[----:B---3--:R-:W-:Y:S01]  /*0e70*/  IMAD.U32 R6, RZ, RZ, UR6 ;  /* 0x00000006ff067e24 */ /* 0x008fe2000f8e00ff */
[----:B------:R-:W-:Y:S01]  /*0e80*/  MOV R7, UR7 ;  /* 0x0000000700077c02 */ /* 0x000fe20008000f00 */
[----:B----4-:R-:W-:Y:S01]  /*0e90*/  IMAD.U32 R10, RZ, RZ, UR8 ;  /* 0x00000008ff0a7e24 */ /* 0x010fe2000f8e00ff */
[----:B-1----:R-:W-:-:S07]  /*0ea0*/  MOV R11, UR9 ;  /* 0x00000009000b7c02 */ /* 0x002fce0008000f00 */
[----:B------:R-:W-:-:S07]  /*0eb0*/  LEPC R20, `(.L_x_46) ;  /* 0x000000001014794e */ /* 0x000fce0000000000 */
[----:B--2---:R-:W-:Y:S05]  /*0ec0*/  CALL.ABS.NOINC R2 ;  /* 0x0000000002007343 */ /* 0x004fea0003c00000 */
.L_x_46:
[----:B------:R-:W-:Y:S05]  /*0ed0*/  EXIT ;  /* 0x000000000000794d */ /* 0x000fea0003800000 */
.L_x_47:
        /* <DEDUP_REMOVED lines=10> */
.L_x_49:


//--------------------- .nv.global.init           --------------------------
	.section	.nv.global.init,"aw",@progbits
.nv.global.init:
	.type		$str,@object
	.size		$str,($str$1 - $str)
$str:
        /*0000*/ 	.byte	0x66, 0x61, 0x6c, 0x73, 0x65, 0x00
	.type		$str$1,@object
	.size		$str$1,($str$2 - $str$1)
$str$1:
        /*0006*/ 	.byte	0x2f, 0x74, 0x6d, 0x70, 0x2f, 0x73, 0x61, 0x73, 0x73, 0x5f, 0x63, 0x75, 0x5f, 0x7a, 0x79, 0x67
        /*0016*/ 	.byte	0x34, 0x35, 0x64, 0x6d, 0x31, 0x2f, 0x6b, 0x2e, 0x63, 0x75, 0x00
	.type		$str$2,@object
	.size		$str$2,(__unnamed_1 - $str$2)
$str$2:
        /*0021*/ 	.byte	0x31, 0x2e, 0x30, 0x66, 0x20, 0x3e, 0x3d, 0x20, 0x73, 0x78, 0x66, 0x20, 0x26, 0x26, 0x20, 0x73
        /*0031*/ 	.byte	0x78, 0x66, 0x20, 0x3e, 0x3d, 0x20, 0x30, 0x2e, 0x30, 0x66, 0x20, 0x26, 0x26, 0x20, 0x31, 0x2e
        /*0041*/ 	.byte	0x30, 0x66, 0x20, 0x3e, 0x3d, 0x20, 0x73, 0x79, 0x66, 0x20, 0x26, 0x26, 0x20, 0x73, 0x79, 0x66
        /*0051*/ 	.byte	0x20, 0x3e, 0x3d, 0x20, 0x30, 0x2e, 0x30, 0x66, 0x00
	.type		__unnamed_1,@object
	.size		__unnamed_1,(.L_0 - __unnamed_1)
__unnamed_1:
        /*005a*/ 	.byte	0x76, 0x6f, 0x69, 0x64, 0x20, 0x5f, 0x6c, 0x6f, 0x6f, 0x70, 0x5f, 0x6f, 0x76, 0x65, 0x72, 0x5f
        /* <DEDUP_REMOVED lines=8> */
        /*00ea*/ 	.byte	0x69, 0x6e, 0x74, 0x2c, 0x20, 0x69, 0x6e, 0x74, 0x29, 0x00
.L_0:


//--------------------- .nv.shared.reserved.0     --------------------------
	.section	.nv.shared.reserved.0,"aw",@nobits
	.weak		__nv_reservedSMEM_offset_0_alias
	.size		__nv_reservedSMEM_offset_0_alias, 0, 64
	.other		__nv_reservedSMEM_offset_0_alias,@"STO_CUDA_RESERVED_SHARED STV_DEFAULT"
__nv_reservedSMEM_offset_0_alias:
	.zero		0
	.zero		64


//--------------------- .nv.constant0.adj_patch   --------------------------
	.section	.nv.constant0.adj_patch,"a",@progbits
	.sectionflags	@""
	.align	4
.nv.constant0.adj_patch:
	.zero		948


//--------------------- .nv.constant0.fwd_patch   --------------------------
	.section	.nv.constant0.fwd_patch,"a",@progbits
	.sectionflags	@""
	.align	4
.nv.constant0.fwd_patch:
	.zero		948


//--------------------- SYMBOLS --------------------------

	.type		.nv.reservedSmem.offset0,@object
	.size		.nv.reservedSmem.offset0,0x4
	.type		__assertfail,@function
